	.target	sm_100a

	.elftype	@"ET_EXEC"


//--------------------- .note.nv.tkinfo           --------------------------
	.section	.note.nv.tkinfo,"",@"SHT_NOTE"
	.sectionflags	@"SHF_NOTE_NV_TKINFO"
	.tkinfo
        /*0018*/ 	.word	0x00000002
        /*0030*/ 	.string	""
        /*0030*/ 	.string	"ptxas"
        /*0030*/ 	.string	"Cuda compilation tools, release 13.0, V13.0.88"
        /*0030*/ 	.string	"Build cuda_13.0.r13.0/compiler.36424714_0"
        /*0030*/ 	.string	"-arch sm_100a -m 64 "



//--------------------- .note.nv.cuinfo           --------------------------
	.section	.note.nv.cuinfo,"",@"SHT_NOTE"
	.sectionflags	@"SHF_NOTE_NV_CUINFO"
        /*0018*/ 	.short	0x0002
        /*001a*/ 	.short	0x0064
        /*001c*/ 	.short	0x0082
	.zero		2


//--------------------- .nv.info                  --------------------------
	.section	.nv.info,"",@"SHT_CUDA_INFO"
	.align	4


	//----- nvinfo : EIATTR_REGCOUNT
	.align		4
        /*0000*/ 	.byte	0x04, 0x2f
        /*0002*/ 	.short	(.L_19 - .L_18)
	.align		4
.L_18:
        /*0004*/ 	.word	index@(_ZN7cutlass13device_kernelINS_4gemm6kernel13GemmUniversalIN4cute5tupleIJiiiiEEENS1_10collective13CollectiveMmaINS1_35MainloopSm100TmaUmmaWarpSpecializedILi2ELi2ELi4ENS5_IJNS4_1CILi1EEESB_SB_EEEEENS5_IJNSA_ILi128EEESE_NSA_ILi64EEEEEENS_12float_e4m3_tENS5_IJlSB_lEEESH_SI_NS4_8TiledMMAINS4_8MMA_AtomIJNS4_10MMA_TraitsINS4_19SM100_MMA_F8F6F4_SSEJSH_SH_fSE_SE_NS4_17integral_constantINS4_4UMMA5MajorELSP_0EEESQ_NSN_INSO_7ScaleInELSR_0EEESS_EEEEEENS4_6LayoutISC_NS5_IJNSA_ILi0EEESW_SW_EEEEENS5_IJNS4_10UnderscoreESZ_SZ_EEEEENS4_13SM90_TMA_LOADENS4_14ComposedLayoutINS4_7SwizzleILi2ELi4ELi3EEENS4_18smem_ptr_flag_bitsILi8EEENSV_INS5_IJNSA_ILi8EEESF_EEENS5_IJSF_SB_EEEEEEEvNS4_8identityES12_S1C_vS1D_EENS_8epilogue10collective18CollectiveEpilogueINS1F_23Sm100TmaWarpSpecializedILi2ELi2ELi64ELb0ELb0EEEJSG_NS5_IJNSV_ISE_SB_EENSV_ISF_SB_EEEEESH_SI_SH_SI_NS1F_6fusion15FusionCallbacksIS1J_NS1N_17LinearCombinationISH_fSH_fLNS_15FloatRoundStyleE2EEESG_S1M_JEEENS4_5SM1004TMEM4LOAD26SM100_TMEM_LOAD_32dp32b64xES12_S1C_NS4_39AutoVectorizingCopyWithAssumedAlignmentILi128EEENS4_14SM90_TMA_STOREES1C_S1Y_S1Y_EEEvvEEEEvNT_6ParamsE)
        /*0008*/ 	.word	0x000000e0


	//----- nvinfo : EIATTR_FRAME_SIZE
	.align		4
.L_19:
        /*000c*/ 	.byte	0x04, 0x11
        /*000e*/ 	.short	(.L_21 - .L_20)
	.align		4
.L_20:
        /*0010*/ 	.word	index@($__internal_2_$__cuda_sm10x_tcgen05_guardrail_trap_unallocated_columns_being_dealloced)
        /*0014*/ 	.word	0x00000000


	//----- nvinfo : EIATTR_FRAME_SIZE
	.align		4
.L_21:
        /*0018*/ 	.byte	0x04, 0x11
        /*001a*/ 	.short	(.L_23 - .L_22)
	.align		4
.L_22:
        /*001c*/ 	.word	index@($__internal_1_$__cuda_sm10x_tcgen05_guardrail_trap_phase_invalid_during_alloc)
        /*0020*/ 	.word	0x00000000


	//----- nvinfo : EIATTR_FRAME_SIZE
	.align		4
.L_23:
        /*0024*/ 	.byte	0x04, 0x11
        /*0026*/ 	.short	(.L_25 - .L_24)
	.align		4
.L_24:
        /*0028*/ 	.word	index@($__internal_0_$__cuda_sm10x_tcgen05_guardrail_trap_col_being_dealloced_not_returned_by_alloc)
        /*002c*/ 	.word	0x00000000


	//----- nvinfo : EIATTR_FRAME_SIZE
	.align		4
.L_25:
        /*0030*/ 	.byte	0x04, 0x11
        /*0032*/ 	.short	(.L_27 - .L_26)
	.align		4
.L_26:
        /*0034*/ 	.word	index@(_ZN7cutlass13device_kernelINS_4gemm6kernel13GemmUniversalIN4cute5tupleIJiiiiEEENS1_10collective13CollectiveMmaINS1_35MainloopSm100TmaUmmaWarpSpecializedILi2ELi2ELi4ENS5_IJNS4_1CILi1EEESB_SB_EEEEENS5_IJNSA_ILi128EEESE_NSA_ILi64EEEEEENS_12float_e4m3_tENS5_IJlSB_lEEESH_SI_NS4_8TiledMMAINS4_8MMA_AtomIJNS4_10MMA_TraitsINS4_19SM100_MMA_F8F6F4_SSEJSH_SH_fSE_SE_NS4_17integral_constantINS4_4UMMA5MajorELSP_0EEESQ_NSN_INSO_7ScaleInELSR_0EEESS_EEEEEENS4_6LayoutISC_NS5_IJNSA_ILi0EEESW_SW_EEEEENS5_IJNS4_10UnderscoreESZ_SZ_EEEEENS4_13SM90_TMA_LOADENS4_14ComposedLayoutINS4_7SwizzleILi2ELi4ELi3EEENS4_18smem_ptr_flag_bitsILi8EEENSV_INS5_IJNSA_ILi8EEESF_EEENS5_IJSF_SB_EEEEEEEvNS4_8identityES12_S1C_vS1D_EENS_8epilogue10collective18CollectiveEpilogueINS1F_23Sm100TmaWarpSpecializedILi2ELi2ELi64ELb0ELb0EEEJSG_NS5_IJNSV_ISE_SB_EENSV_ISF_SB_EEEEESH_SI_SH_SI_NS1F_6fusion15FusionCallbacksIS1J_NS1N_17LinearCombinationISH_fSH_fLNS_15FloatRoundStyleE2EEESG_S1M_JEEENS4_5SM1004TMEM4LOAD26SM100_TMEM_LOAD_32dp32b64xES12_S1C_NS4_39AutoVectorizingCopyWithAssumedAlignmentILi128EEENS4_14SM90_TMA_STOREES1C_S1Y_S1Y_EEEvvEEEEvNT_6ParamsE)
        /*0038*/ 	.word	0x00000000


	//----- nvinfo : EIATTR_MIN_STACK_SIZE
	.align		4
.L_27:
        /*003c*/ 	.byte	0x04, 0x12
        /*003e*/ 	.short	(.L_29 - .L_28)
	.align		4
.L_28:
        /*0040*/ 	.word	index@(_ZN7cutlass13device_kernelINS_4gemm6kernel13GemmUniversalIN4cute5tupleIJiiiiEEENS1_10collective13CollectiveMmaINS1_35MainloopSm100TmaUmmaWarpSpecializedILi2ELi2ELi4ENS5_IJNS4_1CILi1EEESB_SB_EEEEENS5_IJNSA_ILi128EEESE_NSA_ILi64EEEEEENS_12float_e4m3_tENS5_IJlSB_lEEESH_SI_NS4_8TiledMMAINS4_8MMA_AtomIJNS4_10MMA_TraitsINS4_19SM100_MMA_F8F6F4_SSEJSH_SH_fSE_SE_NS4_17integral_constantINS4_4UMMA5MajorELSP_0EEESQ_NSN_INSO_7ScaleInELSR_0EEESS_EEEEEENS4_6LayoutISC_NS5_IJNSA_ILi0EEESW_SW_EEEEENS5_IJNS4_10UnderscoreESZ_SZ_EEEEENS4_13SM90_TMA_LOADENS4_14ComposedLayoutINS4_7SwizzleILi2ELi4ELi3EEENS4_18smem_ptr_flag_bitsILi8EEENSV_INS5_IJNSA_ILi8EEESF_EEENS5_IJSF_SB_EEEEEEEvNS4_8identityES12_S1C_vS1D_EENS_8epilogue10collective18CollectiveEpilogueINS1F_23Sm100TmaWarpSpecializedILi2ELi2ELi64ELb0ELb0EEEJSG_NS5_IJNSV_ISE_SB_EENSV_ISF_SB_EEEEESH_SI_SH_SI_NS1F_6fusion15FusionCallbacksIS1J_NS1N_17LinearCombinationISH_fSH_fLNS_15FloatRoundStyleE2EEESG_S1M_JEEENS4_5SM1004TMEM4LOAD26SM100_TMEM_LOAD_32dp32b64xES12_S1C_NS4_39AutoVectorizingCopyWithAssumedAlignmentILi128EEENS4_14SM90_TMA_STOREES1C_S1Y_S1Y_EEEvvEEEEvNT_6ParamsE)
        /*0044*/ 	.word	0x00000000
.L_29:


//--------------------- .nv.compat                --------------------------
	.section	.nv.compat,"",@"SHT_CUDA_COMPAT_INFO"
	.align	4
        /*0000*/ 	.byte	0x02, 0x09, 0x01, 0x00, 0x02, 0x02, 0x02, 0x00, 0x02, 0x05, 0x05, 0x00, 0x03, 0x07, 0x01, 0x01
        /*0010*/ 	.byte	0x02, 0x03, 0x01, 0x00, 0x02, 0x06, 0x01, 0x00, 0x04, 0x0b, 0x08, 0x00, 0x09, 0x00, 0x00, 0x00
        /*0020*/ 	.byte	0x00, 0x00, 0x00, 0x00


//--------------------- .nv.info._ZN7cutlass13device_kernelINS_4gemm6kernel13GemmUniversalIN4cute5tupleIJiiiiEEENS1_10collective13CollectiveMmaINS1_35MainloopSm100TmaUmmaWarpSpecializedILi2ELi2ELi4ENS5_IJNS4_1CILi1EEESB_SB_EEEEENS5_IJNSA_ILi128EEESE_NSA_ILi64EEEEEENS_12float_e4m3_tENS5_IJlSB_lEEESH_SI_NS4_8TiledMMAINS4_8MMA_AtomIJNS4_10MMA_TraitsINS4_19SM100_MMA_F8F6F4_SSEJSH_SH_fSE_SE_NS4_17integral_constantINS4_4UMMA5MajorELSP_0EEESQ_NSN_INSO_7ScaleInELSR_0EEESS_EEEEEENS4_6LayoutISC_NS5_IJNSA_ILi0EEESW_SW_EEEEENS5_IJNS4_10UnderscoreESZ_SZ_EEEEENS4_13SM90_TMA_LOADENS4_14ComposedLayoutINS4_7SwizzleILi2ELi4ELi3EEENS4_18smem_ptr_flag_bitsILi8EEENSV_INS5_IJNSA_ILi8EEESF_EEENS5_IJSF_SB_EEEEEEEvNS4_8identityES12_S1C_vS1D_EENS_8epilogue10collective18CollectiveEpilogueINS1F_23Sm100TmaWarpSpecializedILi2ELi2ELi64ELb0ELb0EEEJSG_NS5_IJNSV_ISE_SB_EENSV_ISF_SB_EEEEESH_SI_SH_SI_NS1F_6fusion15FusionCallbacksIS1J_NS1N_17LinearCombinationISH_fSH_fLNS_15FloatRoundStyleE2EEESG_S1M_JEEENS4_5SM1004TMEM4LOAD26SM100_TMEM_LOAD_32dp32b64xES12_S1C_NS4_39AutoVectorizingCopyWithAssumedAlignmentILi128EEENS4_14SM90_TMA_STOREES1C_S1Y_S1Y_EEEvvEEEEvNT_6ParamsE --------------------------
	.section	.nv.info._ZN7cutlass13device_kernelINS_4gemm6kernel13GemmUniversalIN4cute5tupleIJiiiiEEENS1_10collective13CollectiveMmaINS1_35MainloopSm100TmaUmmaWarpSpecializedILi2ELi2ELi4ENS5_IJNS4_1CILi1EEESB_SB_EEEEENS5_IJNSA_ILi128EEESE_NSA_ILi64EEEEEENS_12float_e4m3_tENS5_IJlSB_lEEESH_SI_NS4_8TiledMMAINS4_8MMA_AtomIJNS4_10MMA_TraitsINS4_19SM100_MMA_F8F6F4_SSEJSH_SH_fSE_SE_NS4_17integral_constantINS4_4UMMA5MajorELSP_0EEESQ_NSN_INSO_7ScaleInELSR_0EEESS_EEEEEENS4_6LayoutISC_NS5_IJNSA_ILi0EEESW_SW_EEEEENS5_IJNS4_10UnderscoreESZ_SZ_EEEEENS4_13SM90_TMA_LOADENS4_14ComposedLayoutINS4_7SwizzleILi2ELi4ELi3EEENS4_18smem_ptr_flag_bitsILi8EEENSV_INS5_IJNSA_ILi8EEESF_EEENS5_IJSF_SB_EEEEEEEvNS4_8identityES12_S1C_vS1D_EENS_8epilogue10collective18CollectiveEpilogueINS1F_23Sm100TmaWarpSpecializedILi2ELi2ELi64ELb0ELb0EEEJSG_NS5_IJNSV_ISE_SB_EENSV_ISF_SB_EEEEESH_SI_SH_SI_NS1F_6fusion15FusionCallbacksIS1J_NS1N_17LinearCombinationISH_fSH_fLNS_15FloatRoundStyleE2EEESG_S1M_JEEENS4_5SM1004TMEM4LOAD26SM100_TMEM_LOAD_32dp32b64xES12_S1C_NS4_39AutoVectorizingCopyWithAssumedAlignmentILi128EEENS4_14SM90_TMA_STOREES1C_S1Y_S1Y_EEEvvEEEEvNT_6ParamsE,"",@"SHT_CUDA_INFO"
	.sectionflags	@""
	.align	4


	//----- nvinfo : EIATTR_CUDA_API_VERSION
	.align		4
        /*0000*/ 	.byte	0x04, 0x37
        /*0002*/ 	.short	(.L_31 - .L_30)
.L_30:
        /*0004*/ 	.word	0x00000082


	//----- nvinfo : EIATTR_KPARAM_INFO
	.align		4
.L_31:
        /*0008*/ 	.byte	0x04, 0x17
        /*000a*/ 	.short	(.L_33 - .L_32)
.L_32:
        /*000c*/ 	.word	0x00000000
        /*0010*/ 	.short	0x0000
        /*0012*/ 	.short	0x0000
        /*0014*/ 	.byte	0x00, 0xf0, 0x01, 0x20


	//----- nvinfo : EIATTR_AT_ENTRY_FRAGMENTS
	.align		4
.L_33:
        /*0018*/ 	.byte	0x04, 0x4f
        /*001a*/ 	.short	(.L_35 - .L_34)


	//   ....[0]....
.L_34:
        /*001c*/ 	.word	0x00000006


	//----- nvinfo : EIATTR_RESERVED_SMEM_USED
	.align		4
.L_35:
        /*0020*/ 	.byte	0x01, 0x41
	.zero		2


	//----- nvinfo : EIATTR_SPARSE_MMA_MASK
	.align		4
        /*0024*/ 	.byte	0x03, 0x50
        /*0026*/ 	.short	0x0000


	//----- nvinfo : EIATTR_TCGEN05_1CTA_USED
	.align		4
        /*0028*/ 	.byte	0x01, 0x51
	.zero		2


	//----- nvinfo : EIATTR_MAXREG_COUNT
	.align		4
        /*002c*/ 	.byte	0x03, 0x1b
        /*002e*/ 	.short	0x00ff


	//----- nvinfo : EIATTR_NUM_BARRIERS
	.align		4
        /*0030*/ 	.byte	0x02, 0x4c
        /*0032*/ 	.byte	0x07
	.zero		1


	//----- nvinfo : EIATTR_EXTERNS
	.align		4
        /*0034*/ 	.byte	0x04, 0x0f
        /*0036*/ 	.short	(.L_37 - .L_36)


	//   ....[0]....
	.align		4
.L_36:
        /*0038*/ 	.word	index@(__assertfail)


	//----- nvinfo : EIATTR_MERCURY_ISA_VERSION
	.align		4
.L_37:
        /*003c*/ 	.byte	0x03, 0x5f
        /*003e*/ 	.short	0x0101


	//----- nvinfo : EIATTR_INT_WARP_WIDE_INSTR_OFFSETS
	.align		4
        /*0040*/ 	.byte	0x04, 0x31
        /*0042*/ 	.short	(.L_39 - .L_38)


	//   ....[0]....
.L_38:
        /*0044*/ 	.word	0x00001d40


	//   ....[1]....
        /*0048*/ 	.word	0x00003590


	//   ....[2]....
        /*004c*/ 	.word	0x000035b0


	//   ....[3]....
        /*0050*/ 	.word	0x000035e0


	//   ....[4]....
        /*0054*/ 	.word	0x00003f10


	//   ....[5]....
        /*0058*/ 	.word	0x00003f80


	//   ....[6]....
        /*005c*/ 	.word	0x00004160


	//   ....[7]....
        /*0060*/ 	.word	0x000042c0


	//----- nvinfo : EIATTR_COOP_GROUP_MASK_REGIDS
	.align		4
.L_39:
        /*0064*/ 	.byte	0x04, 0x29
        /*0066*/ 	.short	(.L_41 - .L_40)


	//   ....[0]....
.L_40:
        /*0068*/ 	.word	0xffffffff


	//   ....[1]....
        /*006c*/ 	.word	0xffffffff


	//   ....[2]....
        /*0070*/ 	.word	0xffffffff


	//   ....[3]....
        /*0074*/ 	.word	0xffffffff


	//   ....[4]....
        /*0078*/ 	.word	0xffffffff


	//   ....[5]....
        /*007c*/ 	.word	0xffffffff


	//   ....[6]....
        /*0080*/ 	.word	0xffffffff


	//   ....[7]....
        /*0084*/ 	.word	0xffffffff


	//   ....[8]....
        /*0088*/ 	.word	0xffffffff


	//   ....[9]....
        /*008c*/ 	.word	0xffffffff


	//   ....[10]....
        /*0090*/ 	.word	0xffffffff


	//   ....[11]....
        /*0094*/ 	.word	0xffffffff


	//   ....[12]....
        /*0098*/ 	.word	0xffffffff


	//----- nvinfo : EIATTR_COOP_GROUP_INSTR_OFFSETS
	.align		4
.L_41:
        /*009c*/ 	.byte	0x04, 0x28
        /*009e*/ 	.short	(.L_43 - .L_42)


	//   ....[0]....
.L_42:
        /*00a0*/ 	.word	0x00000090


	//   ....[1]....
        /*00a4*/ 	.word	0x000004d0


	//   ....[2]....
        /*00a8*/ 	.word	0x00000600


	//   ....[3]....
        /*00ac*/ 	.word	0x00000760


	//   ....[4]....
        /*00b0*/ 	.word	0x00000860


	//   ....[5]....
        /*00b4*/ 	.word	0x000009d0


	//   ....[6]....
        /*00b8*/ 	.word	0x00000b70


	//   ....[7]....
        /*00bc*/ 	.word	0x00001c20


	//   ....[8]....
        /*00c0*/ 	.word	0x000028e0


	//   ....[9]....
        /*00c4*/ 	.word	0x00002af0


	//   ....[10]....
        /*00c8*/ 	.word	0x00002b20


	//   ....[11]....
        /*00cc*/ 	.word	0x00003470


	//   ....[12]....
        /*00d0*/ 	.word	0x000036a0


	//----- nvinfo : EIATTR_VRC_CTA_INIT_COUNT
	.align		4
.L_43:
        /*00d4*/ 	.byte	0x02, 0x4a
        /*00d6*/ 	.byte	0x80
	.zero		1


	//----- nvinfo : EIATTR_SYSCALL_OFFSETS
	.align		4
        /*00d8*/ 	.byte	0x04, 0x46
        /*00da*/ 	.short	(.L_45 - .L_44)


	//   ....[0]....
.L_44:
        /*00dc*/ 	.word	0x00004cf0


	//   ....[1]....
        /*00e0*/ 	.word	0x00004e30


	//   ....[2]....
        /*00e4*/ 	.word	0x00005690


	//   ....[3]....
        /*00e8*/ 	.word	0x00006ca0


	//----- nvinfo : EIATTR_MBARRIER_INSTR_OFFSETS
	.align		4
.L_45:
        /*00ec*/ 	.byte	0x04, 0x39
        /*00ee*/ 	.short	(.L_47 - .L_46)


	//   ....[0]....
.L_46:
        /*00f0*/ 	.word	0x000005b0
        /*00f4*/ 	.word	0x000000ff
        /*00f8*/ 	.word	0x00000000
        /*00fc*/ 	.short	0x0100
        /*00fe*/ 	.byte	0x05
	.zero		1


	//   ....[1]....
        /*0100*/ 	.word	0x000005c0
        /*0104*/ 	.word	0x000000ff
        /*0108*/ 	.word	0x00000010
        /*010c*/ 	.short	0x0100
        /*010e*/ 	.byte	0x05
	.zero		1


	//   ....[2]....
        /*0110*/ 	.word	0x000005d0
        /*0114*/ 	.word	0x000000ff
        /*0118*/ 	.word	0x00000008
        /*011c*/ 	.short	0x0100
        /*011e*/ 	.byte	0x05
	.zero		1


	//   ....[3]....
        /*0120*/ 	.word	0x000005e0
        /*0124*/ 	.word	0x000000ff
        /*0128*/ 	.word	0x00000018
        /*012c*/ 	.short	0x0100
        /*012e*/ 	.byte	0x05
	.zero		1


	//   ....[4]....
        /*0130*/ 	.word	0x00000710
        /*0134*/ 	.word	0x000000ff
        /*0138*/ 	.word	0x00000020
        /*013c*/ 	.short	0x0100
        /*013e*/ 	.byte	0x07
	.zero		1


	//   ....[5]....
        /*0140*/ 	.word	0x00000720
        /*0144*/ 	.word	0x000000ff
        /*0148*/ 	.word	0x00000030
        /*014c*/ 	.short	0x0100
        /*014e*/ 	.byte	0x07
	.zero		1


	//   ....[6]....
        /*0150*/ 	.word	0x00000730
        /*0154*/ 	.word	0x000000ff
        /*0158*/ 	.word	0x00000028
        /*015c*/ 	.short	0x0100
        /*015e*/ 	.byte	0x07
	.zero		1


	//   ....[7]....
        /*0160*/ 	.word	0x00000740
        /*0164*/ 	.word	0x000000ff
        /*0168*/ 	.word	0x00000038
        /*016c*/ 	.short	0x0100
        /*016e*/ 	.byte	0x07
	.zero		1


	//   ....[8]....
        /*0170*/ 	.word	0x00000830
        /*0174*/ 	.word	0x000000ff
        /*0178*/ 	.word	0x00000040
        /*017c*/ 	.short	0x0100
        /*017e*/ 	.byte	0x05
	.zero		1


	//   ....[9]....
        /*0180*/ 	.word	0x00000840
        /*0184*/ 	.word	0x000000ff
        /*0188*/ 	.word	0x00000048
        /*018c*/ 	.short	0x0100
        /*018e*/ 	.byte	0x05
	.zero		1


	//   ....[10]....
        /*0190*/ 	.word	0x00000980
        /*0194*/ 	.word	0x000000ff
        /*0198*/ 	.word	0x00000050
        /*019c*/ 	.short	0x0100
        /*019e*/ 	.byte	0x05
	.zero		1


	//   ....[11]....
        /*01a0*/ 	.word	0x00000990
        /*01a4*/ 	.word	0x000000ff
        /*01a8*/ 	.word	0x00000060
        /*01ac*/ 	.short	0x0100
        /*01ae*/ 	.byte	0x05
	.zero		1


	//   ....[12]....
        /*01b0*/ 	.word	0x000009a0
        /*01b4*/ 	.word	0x000000ff
        /*01b8*/ 	.word	0x00000058
        /*01bc*/ 	.short	0x0100
        /*01be*/ 	.byte	0x05
	.zero		1


	//   ....[13]....
        /*01c0*/ 	.word	0x000009b0
        /*01c4*/ 	.word	0x000000ff
        /*01c8*/ 	.word	0x00000068
        /*01cc*/ 	.short	0x0100
        /*01ce*/ 	.byte	0x05
	.zero		1


	//   ....[14]....
        /*01d0*/ 	.word	0x00000ae0
        /*01d4*/ 	.word	0x000000ff
        /*01d8*/ 	.word	0x00000070
        /*01dc*/ 	.short	0x0100
        /*01de*/ 	.byte	0x07
	.zero		1


	//   ....[15]....
        /*01e0*/ 	.word	0x00000af0
        /*01e4*/ 	.word	0x000000ff
        /*01e8*/ 	.word	0x00000090
        /*01ec*/ 	.short	0x0100
        /*01ee*/ 	.byte	0x07
	.zero		1


	//   ....[16]....
        /*01f0*/ 	.word	0x00000b00
        /*01f4*/ 	.word	0x000000ff
        /*01f8*/ 	.word	0x00000078
        /*01fc*/ 	.short	0x0100
        /*01fe*/ 	.byte	0x07
	.zero		1


	//   ....[17]....
        /*0200*/ 	.word	0x00000b10
        /*0204*/ 	.word	0x000000ff
        /*0208*/ 	.word	0x00000098
        /*020c*/ 	.short	0x0100
        /*020e*/ 	.byte	0x07
	.zero		1


	//   ....[18]....
        /*0210*/ 	.word	0x00000b20
        /*0214*/ 	.word	0x000000ff
        /*0218*/ 	.word	0x00000080
        /*021c*/ 	.short	0x0100
        /*021e*/ 	.byte	0x07
	.zero		1


	//   ....[19]....
        /*0220*/ 	.word	0x00000b30
        /*0224*/ 	.word	0x000000ff
        /*0228*/ 	.word	0x000000a0
        /*022c*/ 	.short	0x0100
        /*022e*/ 	.byte	0x07
	.zero		1


	//   ....[20]....
        /*0230*/ 	.word	0x00000b40
        /*0234*/ 	.word	0x000000ff
        /*0238*/ 	.word	0x00000088
        /*023c*/ 	.short	0x0100
        /*023e*/ 	.byte	0x07
	.zero		1


	//   ....[21]....
        /*0240*/ 	.word	0x00000b50
        /*0244*/ 	.word	0x000000ff
        /*0248*/ 	.word	0x000000a8
        /*024c*/ 	.short	0x0100
        /*024e*/ 	.byte	0x07
	.zero		1


	//   ....[22]....
        /*0250*/ 	.word	0x00000c40
        /*0254*/ 	.word	0x000000ff
        /*0258*/ 	.word	0x000000b0
        /*025c*/ 	.short	0x0100
        /*025e*/ 	.byte	0x05
	.zero		1


	//   ....[23]....
        /*0260*/ 	.word	0x00000c50
        /*0264*/ 	.word	0x000000ff
        /*0268*/ 	.word	0x000000c0
        /*026c*/ 	.short	0x0100
        /*026e*/ 	.byte	0x05
	.zero		1


	//   ....[24]....
        /*0270*/ 	.word	0x00000c60
        /*0274*/ 	.word	0x000000ff
        /*0278*/ 	.word	0x000000b8
        /*027c*/ 	.short	0x0100
        /*027e*/ 	.byte	0x05
	.zero		1


	//   ....[25]....
        /*0280*/ 	.word	0x00000c70
        /*0284*/ 	.word	0x000000ff
        /*0288*/ 	.word	0x000000c8
        /*028c*/ 	.short	0x0100
        /*028e*/ 	.byte	0x05
	.zero		1


	//   ....[26]....
        /*0290*/ 	.word	0x00001540
        /*0294*/ 	.word	0x00000003
        /*0298*/ 	.word	0x000000c0
        /*029c*/ 	.short	0x010a
        /*029e*/ 	.byte	0xff
	.zero		1


	//   ....[27]....
        /*02a0*/ 	.word	0x00001570
        /*02a4*/ 	.word	0x00000003
        /*02a8*/ 	.word	0x000000b0
        /*02ac*/ 	.short	0x0101
        /*02ae*/ 	.byte	0xff
	.zero		1


	//   ....[28]....
        /*02b0*/ 	.word	0x00001640
        /*02b4*/ 	.word	0x000000ff
        /*02b8*/ 	.word	0x00000010
        /*02bc*/ 	.short	0x010a
        /*02be*/ 	.byte	0x08
	.zero		1


	//   ....[29]....
        /*02c0*/ 	.word	0x000016e0
        /*02c4*/ 	.word	0x000000ff
        /*02c8*/ 	.word	0x00000010
        /*02cc*/ 	.short	0x010a
        /*02ce*/ 	.byte	0x21
	.zero		1


	//   ....[30]....
        /*02d0*/ 	.word	0x00001840
        /*02d4*/ 	.word	0x000000ff
        /*02d8*/ 	.word	0x00000010
        /*02dc*/ 	.short	0x010a
        /*02de*/ 	.byte	0x08
	.zero		1


	//   ....[31]....
        /*02e0*/ 	.word	0x00001930
        /*02e4*/ 	.word	0x000000ff
        /*02e8*/ 	.word	0x00000048
        /*02ec*/ 	.short	0x0101
        /*02ee*/ 	.byte	0x04
	.zero		1


	//   ....[32]....
        /*02f0*/ 	.word	0x00001950
        /*02f4*/ 	.word	0x000000ff
        /*02f8*/ 	.word	0x00000010
        /*02fc*/ 	.short	0x010a
        /*02fe*/ 	.byte	0x08
	.zero		1


	//   ....[33]....
        /*0300*/ 	.word	0x000019d0
        /*0304*/ 	.word	0x000000ff
        /*0308*/ 	.word	0x00000010
        /*030c*/ 	.short	0x010a
        /*030e*/ 	.byte	0x11
	.zero		1


	//   ....[34]....
        /*0310*/ 	.word	0x00001b30
        /*0314*/ 	.word	0x000000ff
        /*0318*/ 	.word	0x00000010
        /*031c*/ 	.short	0x010a
        /*031e*/ 	.byte	0x08
	.zero		1


	//   ....[35]....
        /*0320*/ 	.word	0x00001c50
        /*0324*/ 	.word	0x00000002
        /*0328*/ 	.word	0x00000050
        /*032c*/ 	.short	0x010a
        /*032e*/ 	.byte	0xff
	.zero		1


	//   ....[36]....
        /*0330*/ 	.word	0x00001d10
        /*0334*/ 	.word	0x00000002
        /*0338*/ 	.word	0x00000000
        /*033c*/ 	.short	0x0101
        /*033e*/ 	.byte	0xff
	.zero		1


	//   ....[37]....
        /*0340*/ 	.word	0x00002270
        /*0344*/ 	.word	0x000000ff
        /*0348*/ 	.word	0x00000000
        /*034c*/ 	.short	0x010a
        /*034e*/ 	.byte	0x04
	.zero		1


	//   ....[38]....
        /*0350*/ 	.word	0x00002310
        /*0354*/ 	.word	0x00000000
        /*0358*/ 	.word	0x00000000
        /*035c*/ 	.short	0x010a
        /*035e*/ 	.byte	0xff
	.zero		1


	//   ....[39]....
        /*0360*/ 	.word	0x00002430
        /*0364*/ 	.word	0x00000000
        /*0368*/ 	.word	0x000000b0
        /*036c*/ 	.short	0x010a
        /*036e*/ 	.byte	0xff
	.zero		1


	//   ....[40]....
        /*0370*/ 	.word	0x00002490
        /*0374*/ 	.word	0x00000004
        /*0378*/ 	.word	0x00000000
        /*037c*/ 	.short	0x0101
        /*037e*/ 	.byte	0xff
	.zero		1


	//   ....[41]....
        /*0380*/ 	.word	0x000024b0
        /*0384*/ 	.word	0x000000ff
        /*0388*/ 	.word	0x00000060
        /*038c*/ 	.short	0x010a
        /*038e*/ 	.byte	0x05
	.zero		1


	//   ....[42]....
        /*0390*/ 	.word	0x000025d0
        /*0394*/ 	.word	0x00000000
        /*0398*/ 	.word	0x00000050
        /*039c*/ 	.short	0x010a
        /*039e*/ 	.byte	0xff
	.zero		1


	//   ....[43]....
        /*03a0*/ 	.word	0x000026e0
        /*03a4*/ 	.word	0x00000000
        /*03a8*/ 	.word	0x00000000
        /*03ac*/ 	.short	0x0101
        /*03ae*/ 	.byte	0xff
	.zero		1


	//   ....[44]....
        /*03b0*/ 	.word	0x00002770
        /*03b4*/ 	.word	0x000000ff
        /*03b8*/ 	.word	0x00000060
        /*03bc*/ 	.short	0x0106
        /*03be*/ 	.byte	0x05
	.zero		1


	//   ....[45]....
        /*03c0*/ 	.word	0x00002790
        /*03c4*/ 	.word	0x000000ff
        /*03c8*/ 	.word	0x00000060
        /*03cc*/ 	.short	0x010a
        /*03ce*/ 	.byte	0x05
	.zero		1


	//   ....[46]....
        /*03d0*/ 	.word	0x00002820
        /*03d4*/ 	.word	0x000000ff
        /*03d8*/ 	.word	0x00000060
        /*03dc*/ 	.short	0x0106
        /*03de*/ 	.byte	0x04
	.zero		1


	//   ....[47]....
        /*03e0*/ 	.word	0x00002860
        /*03e4*/ 	.word	0x00000000
        /*03e8*/ 	.word	0x00000060
        /*03ec*/ 	.short	0x010a
        /*03ee*/ 	.byte	0xff
	.zero		1


	//   ....[48]....
        /*03f0*/ 	.word	0x00002d60
        /*03f4*/ 	.word	0x00000000
        /*03f8*/ 	.word	0x00000050
        /*03fc*/ 	.short	0x010a
        /*03fe*/ 	.byte	0xff
	.zero		1


	//   ....[49]....
        /*0400*/ 	.word	0x00002e70
        /*0404*/ 	.word	0x00000003
        /*0408*/ 	.word	0x00000000
        /*040c*/ 	.short	0x0101
        /*040e*/ 	.byte	0xff
	.zero		1


	//   ....[50]....
        /*0410*/ 	.word	0x00002e80
        /*0414*/ 	.word	0x000000ff
        /*0418*/ 	.word	0x00000000
        /*041c*/ 	.short	0x010a
        /*041e*/ 	.byte	0x04
	.zero		1


	//   ....[51]....
        /*0420*/ 	.word	0x00002ea0
        /*0424*/ 	.word	0x000000ff
        /*0428*/ 	.word	0x00000090
        /*042c*/ 	.short	0x010a
        /*042e*/ 	.byte	0x08
	.zero		1


	//   ....[52]....
        /*0430*/ 	.word	0x00002f70
        /*0434*/ 	.word	0x000000ff
        /*0438*/ 	.word	0x00000000
        /*043c*/ 	.short	0x010a
        /*043e*/ 	.byte	0x07
	.zero		1


	//   ....[53]....
        /*0440*/ 	.word	0x000030b0
        /*0444*/ 	.word	0x000000ff
        /*0448*/ 	.word	0x00000000
        /*044c*/ 	.short	0x010a
        /*044e*/ 	.byte	0x04
	.zero		1


	//   ....[54]....
        /*0450*/ 	.word	0x000032a0
        /*0454*/ 	.word	0x000000ff
        /*0458*/ 	.word	0x00000000
        /*045c*/ 	.short	0x010a
        /*045e*/ 	.byte	0x05
	.zero		1


	//   ....[55]....
        /*0460*/ 	.word	0x00003330
        /*0464*/ 	.word	0x000000ff
        /*0468*/ 	.word	0x00000000
        /*046c*/ 	.short	0x010a
        /*046e*/ 	.byte	0x05
	.zero		1


	//   ....[56]....
        /*0470*/ 	.word	0x000033c0
        /*0474*/ 	.word	0x000000ff
        /*0478*/ 	.word	0x00000000
        /*047c*/ 	.short	0x010a
        /*047e*/ 	.byte	0x05
	.zero		1


	//   ....[57]....
        /*0480*/ 	.word	0x00003450
        /*0484*/ 	.word	0x000000ff
        /*0488*/ 	.word	0x00000000
        /*048c*/ 	.short	0x010a
        /*048e*/ 	.byte	0x07
	.zero		1


	//   ....[58]....
        /*0490*/ 	.word	0x000038b0
        /*0494*/ 	.word	0x00000000
        /*0498*/ 	.word	0x00000050
        /*049c*/ 	.short	0x010a
        /*049e*/ 	.byte	0xff
	.zero		1


	//   ....[59]....
        /*04a0*/ 	.word	0x00003970
        /*04a4*/ 	.word	0x00000000
        /*04a8*/ 	.word	0x00000000
        /*04ac*/ 	.short	0x0101
        /*04ae*/ 	.byte	0xff
	.zero		1


	//   ....[60]....
        /*04b0*/ 	.word	0x00003c90
        /*04b4*/ 	.word	0x000000ff
        /*04b8*/ 	.word	0x00000048
        /*04bc*/ 	.short	0x010a
        /*04be*/ 	.byte	0x07
	.zero		1


	//   ....[61]....
        /*04c0*/ 	.word	0x00003e80
        /*04c4*/ 	.word	0x000000ff
        /*04c8*/ 	.word	0x00000030
        /*04cc*/ 	.short	0x010a
        /*04ce*/ 	.byte	0x07
	.zero		1


	//   ....[62]....
        /*04d0*/ 	.word	0x00004050
        /*04d4*/ 	.word	0x000000ff
        /*04d8*/ 	.word	0x00000020
        /*04dc*/ 	.short	0x010b
        /*04de*/ 	.byte	0x07
	.zero		1


	//   ....[63]....
        /*04e0*/ 	.word	0x000040c0
        /*04e4*/ 	.word	0x000000ff
        /*04e8*/ 	.word	0x00000000
        /*04ec*/ 	.short	0x0101
        /*04ee*/ 	.byte	0x08
	.zero		1


	//   ....[64]....
        /*04f0*/ 	.word	0x000040f0
        /*04f4*/ 	.word	0x000000ff
        /*04f8*/ 	.word	0x00000038
        /*04fc*/ 	.short	0x010a
        /*04fe*/ 	.byte	0x07
	.zero		1


	//   ....[65]....
        /*0500*/ 	.word	0x00004300
        /*0504*/ 	.word	0x000000ff
        /*0508*/ 	.word	0x00000028
        /*050c*/ 	.short	0x010b
        /*050e*/ 	.byte	0x07
	.zero		1


	//   ....[66]....
        /*0510*/ 	.word	0x00004320
        /*0514*/ 	.word	0x000000ff
        /*0518*/ 	.word	0x00000000
        /*051c*/ 	.short	0x0101
        /*051e*/ 	.byte	0x0d
	.zero		1


	//   ....[67]....
        /*0520*/ 	.word	0x00004350
        /*0524*/ 	.word	0x000000ff
        /*0528*/ 	.word	0x00000030
        /*052c*/ 	.short	0x010a
        /*052e*/ 	.byte	0x07
	.zero		1


	//   ....[68]....
        /*0530*/ 	.word	0x00004390
        /*0534*/ 	.word	0x00000000
        /*0538*/ 	.word	0x00000038
        /*053c*/ 	.short	0x010a
        /*053e*/ 	.byte	0xff
	.zero		1


	//   ....[69]....
        /*0540*/ 	.word	0x000046c0
        /*0544*/ 	.word	0x00000000
        /*0548*/ 	.word	0x00000050
        /*054c*/ 	.short	0x010a
        /*054e*/ 	.byte	0xff
	.zero		1


	//   ....[70]....
        /*0550*/ 	.word	0x000047d0
        /*0554*/ 	.word	0x00000000
        /*0558*/ 	.word	0x00000000
        /*055c*/ 	.short	0x0101
        /*055e*/ 	.byte	0xff
	.zero		1


	//   ....[71]....
        /*0560*/ 	.word	0x00005230
        /*0564*/ 	.word	0x00000003
        /*0568*/ 	.word	0x00000020
        /*056c*/ 	.short	0x010a
        /*056e*/ 	.byte	0xff
	.zero		1


	//   ....[72]....
        /*0570*/ 	.word	0x00005270
        /*0574*/ 	.word	0x000000cf
        /*0578*/ 	.word	0x00000070
        /*057c*/ 	.short	0x010a
        /*057e*/ 	.byte	0xff
	.zero		1


	//   ....[73]....
        /*0580*/ 	.word	0x000053a0
        /*0584*/ 	.word	0x00000003
        /*0588*/ 	.word	0x00000020
        /*058c*/ 	.short	0x010a
        /*058e*/ 	.byte	0xff
	.zero		1


	//   ....[74]....
        /*0590*/ 	.word	0x00005500
        /*0594*/ 	.word	0x00000000
        /*0598*/ 	.word	0x00000000
        /*059c*/ 	.short	0x0101
        /*059e*/ 	.byte	0xff
	.zero		1


	//   ....[75]....
        /*05a0*/ 	.word	0x00005560
        /*05a4*/ 	.word	0x000000cf
        /*05a8*/ 	.word	0x00000070
        /*05ac*/ 	.short	0x010a
        /*05ae*/ 	.byte	0xff
	.zero		1


	//   ....[76]....
        /*05b0*/ 	.word	0x00006910
        /*05b4*/ 	.word	0x000000d2
        /*05b8*/ 	.word	0x00000020
        /*05bc*/ 	.short	0x010a
        /*05be*/ 	.byte	0xff
	.zero		1


	//   ....[77]....
        /*05c0*/ 	.word	0x000069e0
        /*05c4*/ 	.word	0x000000d2
        /*05c8*/ 	.word	0x00000020
        /*05cc*/ 	.short	0x010a
        /*05ce*/ 	.byte	0xff
	.zero		1


	//   ....[78]....
        /*05d0*/ 	.word	0x00006b20
        /*05d4*/ 	.word	0x00000003
        /*05d8*/ 	.word	0x00000000
        /*05dc*/ 	.short	0x0101
        /*05de*/ 	.byte	0xff
	.zero		1


	//   ....[79]....
        /*05e0*/ 	.word	0x00007030
        /*05e4*/ 	.word	0x000000ff
        /*05e8*/ 	.word	0x00000000
        /*05ec*/ 	.short	0x0101
        /*05ee*/ 	.byte	0x05
	.zero		1


	//   ....[80]....
        /*05f0*/ 	.word	0x00007fb0
        /*05f4*/ 	.word	0x00000003
        /*05f8*/ 	.word	0x000000c0
        /*05fc*/ 	.short	0x010a
        /*05fe*/ 	.byte	0xff
	.zero		1


	//   ....[81]....
        /*0600*/ 	.word	0x00008010
        /*0604*/ 	.word	0x00000002
        /*0608*/ 	.word	0x00000010
        /*060c*/ 	.short	0x010a
        /*060e*/ 	.byte	0xff
	.zero		1


	//   ....[82]....
        /*0610*/ 	.word	0x00008070
        /*0614*/ 	.word	0x00000002
        /*0618*/ 	.word	0x00000010
        /*061c*/ 	.short	0x010a
        /*061e*/ 	.byte	0xff
	.zero		1


	//   ....[83]....
        /*0620*/ 	.word	0x000080c0
        /*0624*/ 	.word	0x00000002
        /*0628*/ 	.word	0x00000050
        /*062c*/ 	.short	0x010a
        /*062e*/ 	.byte	0xff
	.zero		1


	//   ....[84]....
        /*0630*/ 	.word	0x00008120
        /*0634*/ 	.word	0x00000000
        /*0638*/ 	.word	0x00000000
        /*063c*/ 	.short	0x010a
        /*063e*/ 	.byte	0xff
	.zero		1


	//   ....[85]....
        /*0640*/ 	.word	0x00008170
        /*0644*/ 	.word	0x00000000
        /*0648*/ 	.word	0x000000b0
        /*064c*/ 	.short	0x010a
        /*064e*/ 	.byte	0xff
	.zero		1


	//   ....[86]....
        /*0650*/ 	.word	0x000081d0
        /*0654*/ 	.word	0x00000000
        /*0658*/ 	.word	0x00000060
        /*065c*/ 	.short	0x010a
        /*065e*/ 	.byte	0xff
	.zero		1


	//   ....[87]....
        /*0660*/ 	.word	0x00008220
        /*0664*/ 	.word	0x00000000
        /*0668*/ 	.word	0x00000050
        /*066c*/ 	.short	0x010a
        /*066e*/ 	.byte	0xff
	.zero		1


	//   ....[88]....
        /*0670*/ 	.word	0x00008280
        /*0674*/ 	.word	0x00000000
        /*0678*/ 	.word	0x00000060
        /*067c*/ 	.short	0x010a
        /*067e*/ 	.byte	0xff
	.zero		1


	//   ....[89]....
        /*0680*/ 	.word	0x000082d0
        /*0684*/ 	.word	0x00000000
        /*0688*/ 	.word	0x00000050
        /*068c*/ 	.short	0x010a
        /*068e*/ 	.byte	0xff
	.zero		1


	//   ....[90]....
        /*0690*/ 	.word	0x00008330
        /*0694*/ 	.word	0x00000003
        /*0698*/ 	.word	0x00000090
        /*069c*/ 	.short	0x010a
        /*069e*/ 	.byte	0xff
	.zero		1


	//   ....[91]....
        /*06a0*/ 	.word	0x00008390
        /*06a4*/ 	.word	0x00000000
        /*06a8*/ 	.word	0x00000000
        /*06ac*/ 	.short	0x010a
        /*06ae*/ 	.byte	0xff
	.zero		1


	//   ....[92]....
        /*06b0*/ 	.word	0x000083f0
        /*06b4*/ 	.word	0x00000000
        /*06b8*/ 	.word	0x00000000
        /*06bc*/ 	.short	0x010a
        /*06be*/ 	.byte	0xff
	.zero		1


	//   ....[93]....
        /*06c0*/ 	.word	0x00008450
        /*06c4*/ 	.word	0x00000000
        /*06c8*/ 	.word	0x00000000
        /*06cc*/ 	.short	0x010a
        /*06ce*/ 	.byte	0xff
	.zero		1


	//   ....[94]....
        /*06d0*/ 	.word	0x000084b0
        /*06d4*/ 	.word	0x00000000
        /*06d8*/ 	.word	0x00000000
        /*06dc*/ 	.short	0x010a
        /*06de*/ 	.byte	0xff
	.zero		1


	//   ....[95]....
        /*06e0*/ 	.word	0x00008510
        /*06e4*/ 	.word	0x00000000
        /*06e8*/ 	.word	0x00000000
        /*06ec*/ 	.short	0x010a
        /*06ee*/ 	.byte	0xff
	.zero		1


	//   ....[96]....
        /*06f0*/ 	.word	0x00008560
        /*06f4*/ 	.word	0x00000000
        /*06f8*/ 	.word	0x00000050
        /*06fc*/ 	.short	0x010a
        /*06fe*/ 	.byte	0xff
	.zero		1


	//   ....[97]....
        /*0700*/ 	.word	0x000085c0
        /*0704*/ 	.word	0x00000000
        /*0708*/ 	.word	0x00000048
        /*070c*/ 	.short	0x010a
        /*070e*/ 	.byte	0xff
	.zero		1


	//   ....[98]....
        /*0710*/ 	.word	0x00008620
        /*0714*/ 	.word	0x00000003
        /*0718*/ 	.word	0x00000030
        /*071c*/ 	.short	0x010a
        /*071e*/ 	.byte	0xff
	.zero		1


	//   ....[99]....
        /*0720*/ 	.word	0x00008680
        /*0724*/ 	.word	0x00000003
        /*0728*/ 	.word	0x00000038
        /*072c*/ 	.short	0x010a
        /*072e*/ 	.byte	0xff
	.zero		1


	//   ....[100]....
        /*0730*/ 	.word	0x000086e0
        /*0734*/ 	.word	0x00000000
        /*0738*/ 	.word	0x00000030
        /*073c*/ 	.short	0x010a
        /*073e*/ 	.byte	0xff
	.zero		1


	//   ....[101]....
        /*0740*/ 	.word	0x00008730
        /*0744*/ 	.word	0x00000000
        /*0748*/ 	.word	0x00000050
        /*074c*/ 	.short	0x010a
        /*074e*/ 	.byte	0xff
	.zero		1


	//   ....[102]....
        /*0750*/ 	.word	0x00008780
        /*0754*/ 	.word	0x00000003
        /*0758*/ 	.word	0x00000020
        /*075c*/ 	.short	0x010a
        /*075e*/ 	.byte	0xff
	.zero		1


	//   ....[103]....
        /*0760*/ 	.word	0x000087d0
        /*0764*/ 	.word	0x000000cf
        /*0768*/ 	.word	0x00000070
        /*076c*/ 	.short	0x010a
        /*076e*/ 	.byte	0xff
	.zero		1


	//   ....[104]....
        /*0770*/ 	.word	0x00008820
        /*0774*/ 	.word	0x000000d2
        /*0778*/ 	.word	0x00000020
        /*077c*/ 	.short	0x010a
        /*077e*/ 	.byte	0xff
	.zero		1


	//----- nvinfo : EIATTR_NUM_MBARRIERS
	.align		4
.L_47:
        /*0780*/ 	.byte	0x03, 0x38
        /*0782*/ 	.short	0x001a


	//----- nvinfo : EIATTR_EXIT_INSTR_OFFSETS
	.align		4
        /*0784*/ 	.byte	0x04, 0x1c
        /*0786*/ 	.short	(.L_49 - .L_48)


	//   ....[0]....
.L_48:
        /*0788*/ 	.word	0x00002340


	//   ....[1]....
        /*078c*/ 	.word	0x00002830


	//   ....[2]....
        /*0790*/ 	.word	0x00002890


	//   ....[3]....
        /*0794*/ 	.word	0x000036b0


	//   ....[4]....
        /*0798*/ 	.word	0x000043c0


	//   ....[5]....
        /*079c*/ 	.word	0x00004400


	//   ....[6]....
        /*07a0*/ 	.word	0x00007fa0


	//----- nvinfo : EIATTR_MAX_THREADS
	.align		4
.L_49:
        /*07a4*/ 	.byte	0x04, 0x05
        /*07a6*/ 	.short	(.L_51 - .L_50)
.L_50:
        /*07a8*/ 	.word	0x00000100
        /*07ac*/ 	.word	0x00000001
        /*07b0*/ 	.word	0x00000001


	//----- nvinfo : EIATTR_CRS_STACK_SIZE
	.align		4
.L_51:
        /*07b4*/ 	.byte	0x04, 0x1e
        /*07b6*/ 	.short	(.L_53 - .L_52)
.L_52:
        /*07b8*/ 	.word	0x00000000


	//----- nvinfo : EIATTR_CBANK_PARAM_SIZE
	.align		4
.L_53:
        /*07bc*/ 	.byte	0x03, 0x19
        /*07be*/ 	.short	0x0800


	//----- nvinfo : EIATTR_PARAM_CBANK
	.align		4
        /*07c0*/ 	.byte	0x04, 0x0a
        /*07c2*/ 	.short	(.L_55 - .L_54)
	.align		4
.L_54:
        /*07c4*/ 	.word	index@(.nv.constant0._ZN7cutlass13device_kernelINS_4gemm6kernel13GemmUniversalIN4cute5tupleIJiiiiEEENS1_10collective13CollectiveMmaINS1_35MainloopSm100TmaUmmaWarpSpecializedILi2ELi2ELi4ENS5_IJNS4_1CILi1EEESB_SB_EEEEENS5_IJNSA_ILi128EEESE_NSA_ILi64EEEEEENS_12float_e4m3_tENS5_IJlSB_lEEESH_SI_NS4_8TiledMMAINS4_8MMA_AtomIJNS4_10MMA_TraitsINS4_19SM100_MMA_F8F6F4_SSEJSH_SH_fSE_SE_NS4_17integral_constantINS4_4UMMA5MajorELSP_0EEESQ_NSN_INSO_7ScaleInELSR_0EEESS_EEEEEENS4_6LayoutISC_NS5_IJNSA_ILi0EEESW_SW_EEEEENS5_IJNS4_10UnderscoreESZ_SZ_EEEEENS4_13SM90_TMA_LOADENS4_14ComposedLayoutINS4_7SwizzleILi2ELi4ELi3EEENS4_18smem_ptr_flag_bitsILi8EEENSV_INS5_IJNSA_ILi8EEESF_EEENS5_IJSF_SB_EEEEEEEvNS4_8identityES12_S1C_vS1D_EENS_8epilogue10collective18CollectiveEpilogueINS1F_23Sm100TmaWarpSpecializedILi2ELi2ELi64ELb0ELb0EEEJSG_NS5_IJNSV_ISE_SB_EENSV_ISF_SB_EEEEESH_SI_SH_SI_NS1F_6fusion15FusionCallbacksIS1J_NS1N_17LinearCombinationISH_fSH_fLNS_15FloatRoundStyleE2EEESG_S1M_JEEENS4_5SM1004TMEM4LOAD26SM100_TMEM_LOAD_32dp32b64xES12_S1C_NS4_39AutoVectorizingCopyWithAssumedAlignmentILi128EEENS4_14SM90_TMA_STOREES1C_S1Y_S1Y_EEEvvEEEEvNT_6ParamsE)
        /*07c8*/ 	.short	0x0380
        /*07ca*/ 	.short	0x0800


	//----- nvinfo : EIATTR_SW_WAR
	.align		4
.L_55:
        /*07cc*/ 	.byte	0x04, 0x36
        /*07ce*/ 	.short	(.L_57 - .L_56)
.L_56:
        /*07d0*/ 	.word	0x00000008
.L_57:


//--------------------- .nv.callgraph             --------------------------
	.section	.nv.callgraph,"",@"SHT_CUDA_CALLGRAPH"
	.align	4
	.sectionentsize	8
	.align		4
        /*0000*/ 	.word	0x00000000
	.align		4
        /*0004*/ 	.word	0xffffffff
	.align		4
        /*0008*/ 	.word	index@(_ZN7cutlass13device_kernelINS_4gemm6kernel13GemmUniversalIN4cute5tupleIJiiiiEEENS1_10collective13CollectiveMmaINS1_35MainloopSm100TmaUmmaWarpSpecializedILi2ELi2ELi4ENS5_IJNS4_1CILi1EEESB_SB_EEEEENS5_IJNSA_ILi128EEESE_NSA_ILi64EEEEEENS_12float_e4m3_tENS5_IJlSB_lEEESH_SI_NS4_8TiledMMAINS4_8MMA_AtomIJNS4_10MMA_TraitsINS4_19SM100_MMA_F8F6F4_SSEJSH_SH_fSE_SE_NS4_17integral_constantINS4_4UMMA5MajorELSP_0EEESQ_NSN_INSO_7ScaleInELSR_0EEESS_EEEEEENS4_6LayoutISC_NS5_IJNSA_ILi0EEESW_SW_EEEEENS5_IJNS4_10UnderscoreESZ_SZ_EEEEENS4_13SM90_TMA_LOADENS4_14ComposedLayoutINS4_7SwizzleILi2ELi4ELi3EEENS4_18smem_ptr_flag_bitsILi8EEENSV_INS5_IJNSA_ILi8EEESF_EEENS5_IJSF_SB_EEEEEEEvNS4_8identityES12_S1C_vS1D_EENS_8epilogue10collective18CollectiveEpilogueINS1F_23Sm100TmaWarpSpecializedILi2ELi2ELi64ELb0ELb0EEEJSG_NS5_IJNSV_ISE_SB_EENSV_ISF_SB_EEEEESH_SI_SH_SI_NS1F_6fusion15FusionCallbacksIS1J_NS1N_17LinearCombinationISH_fSH_fLNS_15FloatRoundStyleE2EEESG_S1M_JEEENS4_5SM1004TMEM4LOAD26SM100_TMEM_LOAD_32dp32b64xES12_S1C_NS4_39AutoVectorizingCopyWithAssumedAlignmentILi128EEENS4_14SM90_TMA_STOREES1C_S1Y_S1Y_EEEvvEEEEvNT_6ParamsE)
	.align		4
        /*000c*/ 	.word	index@(__assertfail)
	.align		4
        /*0010*/ 	.word	0x00000000
	.align		4
        /*0014*/ 	.word	0xfffffffe
	.align		4
        /*0018*/ 	.word	0x00000000
	.align		4
        /*001c*/ 	.word	0xfffffffd
	.align		4
        /*0020*/ 	.word	0x00000000
	.align		4
        /*0024*/ 	.word	0xfffffffc


//--------------------- .nv.constant4             --------------------------
	.section	.nv.constant4,"a",@progbits
	.align	8
	.align		8
.nv.constant4:
        /*0000*/ 	.dword	__assertfail
	.align		8
        /*0008*/ 	.dword	__unnamed_1
	.align		8
        /*0010*/ 	.dword	__unnamed_2
	.align		8
        /*0018*/ 	.dword	_ZN40_INTERNAL_6391bb46_4_k_cu_62165e6c_345064cuda3std3__45__cpo5beginE
	.align		8
        /*0020*/ 	.dword	_ZN40_INTERNAL_6391bb46_4_k_cu_62165e6c_345064cuda3std3__45__cpo3endE
	.align		8
        /*0028*/ 	.dword	_ZN40_INTERNAL_6391bb46_4_k_cu_62165e6c_345064cuda3std3__45__cpo6cbeginE
	.align		8
        /*0030*/ 	.dword	_ZN40_INTERNAL_6391bb46_4_k_cu_62165e6c_345064cuda3std3__45__cpo4cendE
	.align		8
        /*0038*/ 	.dword	_ZN40_INTERNAL_6391bb46_4_k_cu_62165e6c_345064cuda3std3__442_GLOBAL__N__6391bb46_4_k_cu_62165e6c_345066ignoreE
	.align		8
        /*0040*/ 	.dword	_ZN40_INTERNAL_6391bb46_4_k_cu_62165e6c_345064cuda3std3__419piecewise_constructE
	.align		8
        /*0048*/ 	.dword	_ZN40_INTERNAL_6391bb46_4_k_cu_62165e6c_345064cuda3std3__48in_placeE
	.align		8
        /*0050*/ 	.dword	_ZN40_INTERNAL_6391bb46_4_k_cu_62165e6c_345064cuda3std6ranges3__45__cpo4swapE
	.align		8
        /*0058*/ 	.dword	_ZN40_INTERNAL_6391bb46_4_k_cu_62165e6c_345064cuda3std6ranges3__45__cpo9iter_moveE
	.align		8
        /*0060*/ 	.dword	_ZN40_INTERNAL_6391bb46_4_k_cu_62165e6c_345064cute7productE
	.align		8
        /*0068*/ 	.dword	_ZN40_INTERNAL_6391bb46_4_k_cu_62165e6c_345064cute1_E
	.align		8
        /*0070*/ 	.dword	$str$25
	.align		8
        /*0078*/ 	.dword	$str$26
	.align		8
        /*0080*/ 	.dword	$str$27
	.align		8
        /*0088*/ 	.dword	$str$28


//--------------------- .text._ZN7cutlass13device_kernelINS_4gemm6kernel13GemmUniversalIN4cute5tupleIJiiiiEEENS1_10collective13CollectiveMmaINS1_35MainloopSm100TmaUmmaWarpSpecializedILi2ELi2ELi4ENS5_IJNS4_1CILi1EEESB_SB_EEEEENS5_IJNSA_ILi128EEESE_NSA_ILi64EEEEEENS_12float_e4m3_tENS5_IJlSB_lEEESH_SI_NS4_8TiledMMAINS4_8MMA_AtomIJNS4_10MMA_TraitsINS4_19SM100_MMA_F8F6F4_SSEJSH_SH_fSE_SE_NS4_17integral_constantINS4_4UMMA5MajorELSP_0EEESQ_NSN_INSO_7ScaleInELSR_0EEESS_EEEEEENS4_6LayoutISC_NS5_IJNSA_ILi0EEESW_SW_EEEEENS5_IJNS4_10UnderscoreESZ_SZ_EEEEENS4_13SM90_TMA_LOADENS4_14ComposedLayoutINS4_7SwizzleILi2ELi4ELi3EEENS4_18smem_ptr_flag_bitsILi8EEENSV_INS5_IJNSA_ILi8EEESF_EEENS5_IJSF_SB_EEEEEEEvNS4_8identityES12_S1C_vS1D_EENS_8epilogue10collective18CollectiveEpilogueINS1F_23Sm100TmaWarpSpecializedILi2ELi2ELi64ELb0ELb0EEEJSG_NS5_IJNSV_ISE_SB_EENSV_ISF_SB_EEEEESH_SI_SH_SI_NS1F_6fusion15FusionCallbacksIS1J_NS1N_17LinearCombinationISH_fSH_fLNS_15FloatRoundStyleE2EEESG_S1M_JEEENS4_5SM1004TMEM4LOAD26SM100_TMEM_LOAD_32dp32b64xES12_S1C_NS4_39AutoVectorizingCopyWithAssumedAlignmentILi128EEENS4_14SM90_TMA_STOREES1C_S1Y_S1Y_EEEvvEEEEvNT_6ParamsE --------------------------
	.section	.text._ZN7cutlass13device_kernelINS_4gemm6kernel13GemmUniversalIN4cute5tupleIJiiiiEEENS1_10collective13CollectiveMmaINS1_35MainloopSm100TmaUmmaWarpSpecializedILi2ELi2ELi4ENS5_IJNS4_1CILi1EEESB_SB_EEEEENS5_IJNSA_ILi128EEESE_NSA_ILi64EEEEEENS_12float_e4m3_tENS5_IJlSB_lEEESH_SI_NS4_8TiledMMAINS4_8MMA_AtomIJNS4_10MMA_TraitsINS4_19SM100_MMA_F8F6F4_SSEJSH_SH_fSE_SE_NS4_17integral_constantINS4_4UMMA5MajorELSP_0EEESQ_NSN_INSO_7ScaleInELSR_0EEESS_EEEEEENS4_6LayoutISC_NS5_IJNSA_ILi0EEESW_SW_EEEEENS5_IJNS4_10UnderscoreESZ_SZ_EEEEENS4_13SM90_TMA_LOADENS4_14ComposedLayoutINS4_7SwizzleILi2ELi4ELi3EEENS4_18smem_ptr_flag_bitsILi8EEENSV_INS5_IJNSA_ILi8EEESF_EEENS5_IJSF_SB_EEEEEEEvNS4_8identityES12_S1C_vS1D_EENS_8epilogue10collective18CollectiveEpilogueINS1F_23Sm100TmaWarpSpecializedILi2ELi2ELi64ELb0ELb0EEEJSG_NS5_IJNSV_ISE_SB_EENSV_ISF_SB_EEEEESH_SI_SH_SI_NS1F_6fusion15FusionCallbacksIS1J_NS1N_17LinearCombinationISH_fSH_fLNS_15FloatRoundStyleE2EEESG_S1M_JEEENS4_5SM1004TMEM4LOAD26SM100_TMEM_LOAD_32dp32b64xES12_S1C_NS4_39AutoVectorizingCopyWithAssumedAlignmentILi128EEENS4_14SM90_TMA_STOREES1C_S1Y_S1Y_EEEvvEEEEvNT_6ParamsE,"ax",@progbits
	.align	128
.text._ZN7cutlass13device_kernelINS_4gemm6kernel13GemmUniversalIN4cute5tupleIJiiiiEEENS1_10collective13CollectiveMmaINS1_35MainloopSm100TmaUmmaWarpSpecializedILi2ELi2ELi4ENS5_IJNS4_1CILi1EEESB_SB_EEEEENS5_IJNSA_ILi128EEESE_NSA_ILi64EEEEEENS_12float_e4m3_tENS5_IJlSB_lEEESH_SI_NS4_8TiledMMAINS4_8MMA_AtomIJNS4_10MMA_TraitsINS4_19SM100_MMA_F8F6F4_SSEJSH_SH_fSE_SE_NS4_17integral_constantINS4_4UMMA5MajorELSP_0EEESQ_NSN_INSO_7ScaleInELSR_0EEESS_EEEEEENS4_6LayoutISC_NS5_IJNSA_ILi0EEESW_SW_EEEEENS5_IJNS4_10UnderscoreESZ_SZ_EEEEENS4_13SM90_TMA_LOADENS4_14ComposedLayoutINS4_7SwizzleILi2ELi4ELi3EEENS4_18smem_ptr_flag_bitsILi8EEENSV_INS5_IJNSA_ILi8EEESF_EEENS5_IJSF_SB_EEEEEEEvNS4_8identityES12_S1C_vS1D_EENS_8epilogue10collective18CollectiveEpilogueINS1F_23Sm100TmaWarpSpecializedILi2ELi2ELi64ELb0ELb0EEEJSG_NS5_IJNSV_ISE_SB_EENSV_ISF_SB_EEEEESH_SI_SH_SI_NS1F_6fusion15FusionCallbacksIS1J_NS1N_17LinearCombinationISH_fSH_fLNS_15FloatRoundStyleE2EEESG_S1M_JEEENS4_5SM1004TMEM4LOAD26SM100_TMEM_LOAD_32dp32b64xES12_S1C_NS4_39AutoVectorizingCopyWithAssumedAlignmentILi128EEENS4_14SM90_TMA_STOREES1C_S1Y_S1Y_EEEvvEEEEvNT_6ParamsE:
        .type           _ZN7cutlass13device_kernelINS_4gemm6kernel13GemmUniversalIN4cute5tupleIJiiiiEEENS1_10collective13CollectiveMmaINS1_35MainloopSm100TmaUmmaWarpSpecializedILi2ELi2ELi4ENS5_IJNS4_1CILi1EEESB_SB_EEEEENS5_IJNSA_ILi128EEESE_NSA_ILi64EEEEEENS_12float_e4m3_tENS5_IJlSB_lEEESH_SI_NS4_8TiledMMAINS4_8MMA_AtomIJNS4_10MMA_TraitsINS4_19SM100_MMA_F8F6F4_SSEJSH_SH_fSE_SE_NS4_17integral_constantINS4_4UMMA5MajorELSP_0EEESQ_NSN_INSO_7ScaleInELSR_0EEESS_EEEEEENS4_6LayoutISC_NS5_IJNSA_ILi0EEESW_SW_EEEEENS5_IJNS4_10UnderscoreESZ_SZ_EEEEENS4_13SM90_TMA_LOADENS4_14ComposedLayoutINS4_7SwizzleILi2ELi4ELi3EEENS4_18smem_ptr_flag_bitsILi8EEENSV_INS5_IJNSA_ILi8EEESF_EEENS5_IJSF_SB_EEEEEEEvNS4_8identityES12_S1C_vS1D_EENS_8epilogue10collective18CollectiveEpilogueINS1F_23Sm100TmaWarpSpecializedILi2ELi2ELi64ELb0ELb0EEEJSG_NS5_IJNSV_ISE_SB_EENSV_ISF_SB_EEEEESH_SI_SH_SI_NS1F_6fusion15FusionCallbacksIS1J_NS1N_17LinearCombinationISH_fSH_fLNS_15FloatRoundStyleE2EEESG_S1M_JEEENS4_5SM1004TMEM4LOAD26SM100_TMEM_LOAD_32dp32b64xES12_S1C_NS4_39AutoVectorizingCopyWithAssumedAlignmentILi128EEENS4_14SM90_TMA_STOREES1C_S1Y_S1Y_EEEvvEEEEvNT_6ParamsE,@function
        .size           _ZN7cutlass13device_kernelINS_4gemm6kernel13GemmUniversalIN4cute5tupleIJiiiiEEENS1_10collective13CollectiveMmaINS1_35MainloopSm100TmaUmmaWarpSpecializedILi2ELi2ELi4ENS5_IJNS4_1CILi1EEESB_SB_EEEEENS5_IJNSA_ILi128EEESE_NSA_ILi64EEEEEENS_12float_e4m3_tENS5_IJlSB_lEEESH_SI_NS4_8TiledMMAINS4_8MMA_AtomIJNS4_10MMA_TraitsINS4_19SM100_MMA_F8F6F4_SSEJSH_SH_fSE_SE_NS4_17integral_constantINS4_4UMMA5MajorELSP_0EEESQ_NSN_INSO_7ScaleInELSR_0EEESS_EEEEEENS4_6LayoutISC_NS5_IJNSA_ILi0EEESW_SW_EEEEENS5_IJNS4_10UnderscoreESZ_SZ_EEEEENS4_13SM90_TMA_LOADENS4_14ComposedLayoutINS4_7SwizzleILi2ELi4ELi3EEENS4_18smem_ptr_flag_bitsILi8EEENSV_INS5_IJNSA_ILi8EEESF_EEENS5_IJSF_SB_EEEEEEEvNS4_8identityES12_S1C_vS1D_EENS_8epilogue10collective18CollectiveEpilogueINS1F_23Sm100TmaWarpSpecializedILi2ELi2ELi64ELb0ELb0EEEJSG_NS5_IJNSV_ISE_SB_EENSV_ISF_SB_EEEEESH_SI_SH_SI_NS1F_6fusion15FusionCallbacksIS1J_NS1N_17LinearCombinationISH_fSH_fLNS_15FloatRoundStyleE2EEESG_S1M_JEEENS4_5SM1004TMEM4LOAD26SM100_TMEM_LOAD_32dp32b64xES12_S1C_NS4_39AutoVectorizingCopyWithAssumedAlignmentILi128EEENS4_14SM90_TMA_STOREES1C_S1Y_S1Y_EEEvvEEEEvNT_6ParamsE,(.L_x_137 - _ZN7cutlass13device_kernelINS_4gemm6kernel13GemmUniversalIN4cute5tupleIJiiiiEEENS1_10collective13CollectiveMmaINS1_35MainloopSm100TmaUmmaWarpSpecializedILi2ELi2ELi4ENS5_IJNS4_1CILi1EEESB_SB_EEEEENS5_IJNSA_ILi128EEESE_NSA_ILi64EEEEEENS_12float_e4m3_tENS5_IJlSB_lEEESH_SI_NS4_8TiledMMAINS4_8MMA_AtomIJNS4_10MMA_TraitsINS4_19SM100_MMA_F8F6F4_SSEJSH_SH_fSE_SE_NS4_17integral_constantINS4_4UMMA5MajorELSP_0EEESQ_NSN_INSO_7ScaleInELSR_0EEESS_EEEEEENS4_6LayoutISC_NS5_IJNSA_ILi0EEESW_SW_EEEEENS5_IJNS4_10UnderscoreESZ_SZ_EEEEENS4_13SM90_TMA_LOADENS4_14ComposedLayoutINS4_7SwizzleILi2ELi4ELi3EEENS4_18smem_ptr_flag_bitsILi8EEENSV_INS5_IJNSA_ILi8EEESF_EEENS5_IJSF_SB_EEEEEEEvNS4_8identityES12_S1C_vS1D_EENS_8epilogue10collective18CollectiveEpilogueINS1F_23Sm100TmaWarpSpecializedILi2ELi2ELi64ELb0ELb0EEEJSG_NS5_IJNSV_ISE_SB_EENSV_ISF_SB_EEEEESH_SI_SH_SI_NS1F_6fusion15FusionCallbacksIS1J_NS1N_17LinearCombinationISH_fSH_fLNS_15FloatRoundStyleE2EEESG_S1M_JEEENS4_5SM1004TMEM4LOAD26SM100_TMEM_LOAD_32dp32b64xES12_S1C_NS4_39AutoVectorizingCopyWithAssumedAlignmentILi128EEENS4_14SM90_TMA_STOREES1C_S1Y_S1Y_EEEvvEEEEvNT_6ParamsE)
        .other          _ZN7cutlass13device_kernelINS_4gemm6kernel13GemmUniversalIN4cute5tupleIJiiiiEEENS1_10collective13CollectiveMmaINS1_35MainloopSm100TmaUmmaWarpSpecializedILi2ELi2ELi4ENS5_IJNS4_1CILi1EEESB_SB_EEEEENS5_IJNSA_ILi128EEESE_NSA_ILi64EEEEEENS_12float_e4m3_tENS5_IJlSB_lEEESH_SI_NS4_8TiledMMAINS4_8MMA_AtomIJNS4_10MMA_TraitsINS4_19SM100_MMA_F8F6F4_SSEJSH_SH_fSE_SE_NS4_17integral_constantINS4_4UMMA5MajorELSP_0EEESQ_NSN_INSO_7ScaleInELSR_0EEESS_EEEEEENS4_6LayoutISC_NS5_IJNSA_ILi0EEESW_SW_EEEEENS5_IJNS4_10UnderscoreESZ_SZ_EEEEENS4_13SM90_TMA_LOADENS4_14ComposedLayoutINS4_7SwizzleILi2ELi4ELi3EEENS4_18smem_ptr_flag_bitsILi8EEENSV_INS5_IJNSA_ILi8EEESF_EEENS5_IJSF_SB_EEEEEEEvNS4_8identityES12_S1C_vS1D_EENS_8epilogue10collective18CollectiveEpilogueINS1F_23Sm100TmaWarpSpecializedILi2ELi2ELi64ELb0ELb0EEEJSG_NS5_IJNSV_ISE_SB_EENSV_ISF_SB_EEEEESH_SI_SH_SI_NS1F_6fusion15FusionCallbacksIS1J_NS1N_17LinearCombinationISH_fSH_fLNS_15FloatRoundStyleE2EEESG_S1M_JEEENS4_5SM1004TMEM4LOAD26SM100_TMEM_LOAD_32dp32b64xES12_S1C_NS4_39AutoVectorizingCopyWithAssumedAlignmentILi128EEENS4_14SM90_TMA_STOREES1C_S1Y_S1Y_EEEvvEEEEvNT_6ParamsE,@"STO_CUDA_ENTRY STV_DEFAULT"
_ZN7cutlass13device_kernelINS_4gemm6kernel13GemmUniversalIN4cute5tupleIJiiiiEEENS1_10collective13CollectiveMmaINS1_35MainloopSm100TmaUmmaWarpSpecializedILi2ELi2ELi4ENS5_IJNS4_1CILi1EEESB_SB_EEEEENS5_IJNSA_ILi128EEESE_NSA_ILi64EEEEEENS_12float_e4m3_tENS5_IJlSB_lEEESH_SI_NS4_8TiledMMAINS4_8MMA_AtomIJNS4_10MMA_TraitsINS4_19SM100_MMA_F8F6F4_SSEJSH_SH_fSE_SE_NS4_17integral_constantINS4_4UMMA5MajorELSP_0EEESQ_NSN_INSO_7ScaleInELSR_0EEESS_EEEEEENS4_6LayoutISC_NS5_IJNSA_ILi0EEESW_SW_EEEEENS5_IJNS4_10UnderscoreESZ_SZ_EEEEENS4_13SM90_TMA_LOADENS4_14ComposedLayoutINS4_7SwizzleILi2ELi4ELi3EEENS4_18smem_ptr_flag_bitsILi8EEENSV_INS5_IJNSA_ILi8EEESF_EEENS5_IJSF_SB_EEEEEEEvNS4_8identityES12_S1C_vS1D_EENS_8epilogue10collective18CollectiveEpilogueINS1F_23Sm100TmaWarpSpecializedILi2ELi2ELi64ELb0ELb0EEEJSG_NS5_IJNSV_ISE_SB_EENSV_ISF_SB_EEEEESH_SI_SH_SI_NS1F_6fusion15FusionCallbacksIS1J_NS1N_17LinearCombinationISH_fSH_fLNS_15FloatRoundStyleE2EEESG_S1M_JEEENS4_5SM1004TMEM4LOAD26SM100_TMEM_LOAD_32dp32b64xES12_S1C_NS4_39AutoVectorizingCopyWithAssumedAlignmentILi128EEENS4_14SM90_TMA_STOREES1C_S1Y_S1Y_EEEvvEEEEvNT_6ParamsE:
[----:B------:R-:W1:Y:S01]  /*0000*/  LDC R1, c[0x0][0x37c] ;  /* 0x0000df00ff017b82 */ /* 0x000e620000000800 */
[----:B------:R-:W2:Y:S01]  /*0010*/  S2R R189, SR_TID.X ;  /* 0x0000000000bd7919 */ /* 0x000ea20000002100 */
[----:B------:R-:W3:Y:S01]  /*0020*/  LDCU.64 UR4, c[0x0][0x890] ;  /* 0x00011200ff0477ac */ /* 0x000ee20008000a00 */
[----:B------:R-:W-:Y:S02]  /*0030*/  PRMT R171, RZ, 0x7610, R171 ;  /* 0x00007610ffab7816 */ /* 0x000fe400000000ab */
[----:B------:R-:W-:Y:S01]  /*0040*/  ELECT P5, URZ, PT ;  /* 0x0000000000ff782f */ /* 0x000fe200038a0000 */
[----:B------:R-:W4:Y:S01]  /*0050*/  LDCU.64 UR46, c[0x0][0x358] ;  /* 0x00006b00ff2e77ac */ /* 0x000f220008000a00 */
[----:B---3--:R-:W-:-:S04]  /*0060*/  UISETP.NE.U32.AND UP0, UPT, UR4, URZ, UPT ;  /* 0x000000ff0400728c */ /* 0x008fc8000bf05070 */
[----:B------:R-:W-:Y:S01]  /*0070*/  UISETP.NE.AND.EX UP0, UPT, UR5, URZ, UPT, UP0 ;  /* 0x000000ff0500728c */ /* 0x000fe2000bf05300 */
[----:B--2---:R-:W-:-:S05]  /*0080*/  SHF.R.U32.HI R173, RZ, 0x5, R189 ;  /* 0x00000005ffad7819 */ /* 0x004fca00000116bd */
[----:B------:R-:W2:Y:S02]  /*0090*/  SHFL.IDX PT, R0, R173, RZ, 0x1f ;  /* 0x00001fffad007589 */ /* 0x000ea400000e0000 */
[----:B--2---:R-:W-:Y:S01]  /*00a0*/  R2UR UR8, R0 ;  /* 0x00000000000872ca */ /* 0x004fe200000e0000 */
[----:B-1--4-:R-:W-:-:S14]  /*00b0*/  BRA.U UP0, `(.L_x_0) ;  /* 0x00000001002c7547 */ /* 0x012fdc000b800000 */
[----:B------:R-:W1:Y:S02]  /*00c0*/  LDCU.64 UR6, c[0x0][0x888] ;  /* 0x00011100ff0677ac */ /* 0x000e640008000a00 */
[----:B-1----:R-:W-:-:S04]  /*00d0*/  UISETP.NE.U32.AND UP0, UPT, UR6, URZ, UPT ;  /* 0x000000ff0600728c */ /* 0x002fc8000bf05070 */
[----:B------:R-:W-:-:S09]  /*00e0*/  UISETP.NE.AND.EX UP0, UPT, UR7, URZ, UPT, UP0 ;  /* 0x000000ff0700728c */ /* 0x000fd2000bf05300 */
[----:B------:R-:W-:Y:S05]  /*00f0*/  BRA.U !UP0, `(.L_x_1) ;  /* 0x0000000108107547 */ /* 0x000fea000b800000 */
[----:B------:R-:W1:Y:S02]  /*0100*/  LDC.64 R2, c[0x0][0x888] ;  /* 0x00022200ff027b82 */ /* 0x000e640000000a00 */
[----:B-1----:R1:W5:Y:S01]  /*0110*/  LDG.E R81, desc[UR46][R2.64] ;  /* 0x0000002e02517981 */ /* 0x002362000c1e1900 */
[----:B------:R-:W-:Y:S01]  /*0120*/  HFMA2 R171, -RZ, RZ, 0, 5.9604644775390625e-08 ;  /* 0x00000001ffab7431 */ /* 0x000fe200000001ff */
[----:B------:R-:W-:Y:S05]  /*0130*/  BRA `(.L_x_0) ;  /* 0x00000000000c7947 */ /* 0x000fea0003800000 */
.L_x_1:
[----:B------:R-:W1:Y:S01]  /*0140*/  LDCU UR6, c[0x0][0x880] ;  /* 0x00011000ff0677ac */ /* 0x000e620008000800 */
[----:B------:R-:W-:Y:S01]  /*0150*/  HFMA2 R171, -RZ, RZ, 0, 5.9604644775390625e-08 ;  /* 0x00000001ffab7431 */ /* 0x000fe200000001ff */
[----:B-1----:R-:W-:-:S07]  /*0160*/  MOV R81, UR6 ;  /* 0x0000000600517c02 */ /* 0x002fce0008000f00 */
.L_x_0:
[----:B------:R-:W2:Y:S02]  /*0170*/  LDCU.64 UR6, c[0x0][0x8b0] ;  /* 0x00011600ff0677ac */ /* 0x000ea40008000a00 */
[----:B--2---:R-:W-:-:S04]  /*0180*/  UISETP.NE.U32.AND UP0, UPT, UR6, URZ, UPT ;  /* 0x000000ff0600728c */ /* 0x004fc8000bf05070 */
[----:B------:R-:W-:-:S09]  /*0190*/  UISETP.NE.AND.EX UP0, UPT, UR7, URZ, UPT, UP0 ;  /* 0x000000ff0700728c */ /* 0x000fd2000bf05300 */
[----:B------:R-:W-:Y:S05]  /*01a0*/  BRA.U UP0, `(.L_x_2) ;  /* 0x0000000100247547 */ /* 0x000fea000b800000 */
[----:B------:R-:W2:Y:S02]  /*01b0*/  LDCU.64 UR6, c[0x0][0x8a8] ;  /* 0x00011500ff0677ac */ /* 0x000ea40008000a00 */
[----:B--2---:R-:W-:-:S04]  /*01c0*/  UISETP.NE.U32.AND UP0, UPT, UR6, URZ, UPT ;  /* 0x000000ff0600728c */ /* 0x004fc8000bf05070 */
[----:B------:R-:W-:-:S09]  /*01d0*/  UISETP.NE.AND.EX UP0, UPT, UR7, URZ, UPT, UP0 ;  /* 0x000000ff0700728c */ /* 0x000fd2000bf05300 */
[----:B------:R-:W-:Y:S05]  /*01e0*/  BRA.U !UP0, `(.L_x_3) ;  /* 0x00000001080c7547 */ /* 0x000fea000b800000 */
[----:B------:R-:W2:Y:S02]  /*01f0*/  LDC.64 R78, c[0x0][0x8a8] ;  /* 0x00022a00ff4e7b82 */ /* 0x000ea40000000a00 */
[----:B--2---:R2:W5:Y:S01]  /*0200*/  LDG.E R78, desc[UR46][R78.64] ;  /* 0x0000002e4e4e7981 */ /* 0x004562000c1e1900 */
[----:B------:R-:W-:Y:S05]  /*0210*/  BRA `(.L_x_2) ;  /* 0x0000000000087947 */ /* 0x000fea0003800000 */
.L_x_3:
[----:B------:R-:W2:Y:S02]  /*0220*/  LDCU UR6, c[0x0][0x8a0] ;  /* 0x00011400ff0677ac */ /* 0x000ea40008000800 */
[----:B--2---:R-:W-:Y:S02]  /*0230*/  MOV R78, UR6 ;  /* 0x00000006004e7c02 */ /* 0x004fe40008000f00 */
.L_x_2:
[----:B------:R-:W-:Y:S01]  /*0240*/  IMAD.U32 R0, RZ, RZ, UR8 ;  /* 0x00000008ff007e24 */ /* 0x000fe2000f8e00ff */
[----:B------:R-:W-:Y:S04]  /*0250*/  BSSY.RECONVERGENT B0, `(.L_x_4) ;  /* 0x000000c000007945 */ /* 0x000fe80003800200 */
[C---:B------:R-:W-:Y:S02]  /*0260*/  ISETP.NE.OR P1, PT, R0.reuse, 0x1, !P5 ;  /* 0x000000010000780c */ /* 0x040fe40006f25670 */
[----:B------:R-:W-:-:S11]  /*0270*/  ISETP.NE.OR P0, PT, R0, 0x3, !P5 ;  /* 0x000000030000780c */ /* 0x000fd60006f05670 */
[----:B------:R-:W-:Y:S05]  /*0280*/  @P1 BRA `(.L_x_5) ;  /* 0x0000000000201947 */ /* 0x000fea0003800000 */
[----:B------:R-:W3:Y:S02]  /*0290*/  LDCU.64 UR6, c[0x0][0x348] ;  /* 0x00006900ff0677ac */ /* 0x000ee40008000a00 */
[----:B---3--:R-:W-:Y:S02]  /*02a0*/  UIADD3 UR10, UP1, UPT, UR6, 0x80, URZ ;  /* 0x00000080060a7890 */ /* 0x008fe4000ff3e0ff */
[----:B------:R-:W-:Y:S02]  /*02b0*/  UIADD3 UR6, UP0, UPT, UR6, 0x180, URZ ;  /* 0x0000018006067890 */ /* 0x000fe4000ff1e0ff */
[----:B------:R-:W-:Y:S02]  /*02c0*/  UIADD3.X UR11, UPT, UPT, URZ, UR7, URZ, UP1, !UPT ;  /* 0x00000007ff0b7290 */ /* 0x000fe40008ffe4ff */
[----:B------:R-:W-:-:S07]  /*02d0*/  UIADD3.X UR7, UPT, UPT, URZ, UR7, URZ, UP0, !UPT ;  /* 0x00000007ff077290 */ /* 0x000fce00087fe4ff */
[----:B------:R3:W-:Y:S02]  /*02e0*/  UTMACCTL.PF [UR10] ;  /* 0x000000000a0079b9 */ /* 0x0007e40008040000 */
[----:B------:R3:W-:Y:S02]  /*02f0*/  UTMACCTL.PF [UR6] ;  /* 0x00000000060079b9 */ /* 0x0007e40008040000 */
[----:B---3--:R-:W-:Y:S01]  /*0300*/  NOP ;  /* 0x0000000000007918 */ /* 0x008fe20000000000 */
.L_x_5:
[----:B------:R-:W-:Y:S05]  /*0310*/  BSYNC.RECONVERGENT B0 ;  /* 0x0000000000007941 */ /* 0x000fea0003800200 */
.L_x_4:
[----:B------:R-:W-:Y:S04]  /*0320*/  BSSY.RECONVERGENT B0, `(.L_x_6) ;  /* 0x000000a000007945 */ /* 0x000fe80003800200 */
        /* <DEDUP_REMOVED lines=9> */
.L_x_7:
[----:B------:R-:W-:Y:S05]  /*03c0*/  BSYNC.RECONVERGENT B0 ;  /* 0x0000000000007941 */ /* 0x000fea0003800200 */
.L_x_6:
[----:B------:R-:W3:Y:S01]  /*03d0*/  LDCU.64 UR6, c[0x0][0x888] ;  /* 0x00011100ff0677ac */ /* 0x000ee20008000a00 */
[----:B------:R-:W-:Y:S02]  /*03e0*/  UISETP.EQ.U32.AND UP1, UPT, UR4, URZ, UPT ;  /* 0x000000ff0400728c */ /* 0x000fe4000bf22070 */
[----:B------:R-:W-:Y:S02]  /*03f0*/  UPLOP3.LUT UP2, UPT, UPT, UPT, UPT, 0x80, 0x8 ;  /* 0x000000000008789c */ /* 0x000fe40003f4f070 */
[----:B---3--:R-:W-:-:S04]  /*0400*/  UISETP.NE.U32.AND UP0, UPT, UR6, URZ, UPT ;  /* 0x000000ff0600728c */ /* 0x008fc8000bf05070 */
[----:B------:R-:W-:-:S04]  /*0410*/  UISETP.NE.AND.EX UP0, UPT, UR7, URZ, UPT, UP0 ;  /* 0x000000ff0700728c */ /* 0x000fc8000bf05300 */
[----:B------:R-:W-:-:S04]  /*0420*/  UISETP.EQ.OR.EX UP3, UPT, UR5, URZ, !UP0, UP1 ;  /* 0x000000ff0500728c */ /* 0x000fc8000c762710 */
[----:B------:R-:W-:-:S05]  /*0430*/  UP2UR UR50, UPR, URZ, 0x8 ;  /* 0x00000008ff327883 */ /* 0x000fca0008000000 */
[----:B------:R-:W-:Y:S07]  /*0440*/  BRA.U !UP3, `(.L_x_8) ;  /* 0x000000010b207547 */ /* 0x000fee000b800000 */
[----:B------:R-:W-:Y:S01]  /*0450*/  UISETP.NE.U32.AND UP2, UPT, UR4, URZ, UPT ;  /* 0x000000ff0400728c */ /* 0x000fe2000bf45070 */
[----:B-----5:R-:W-:Y:S01]  /*0460*/  FSETP.NEU.AND P0, PT, R81, RZ, PT ;  /* 0x000000ff5100720b */ /* 0x020fe20003f0d000 */
[----:B------:R-:W-:Y:S02]  /*0470*/  USEL UR4, URZ, 0xffffffff, UP0 ;  /* 0xffffffffff047887 */ /* 0x000fe40008000000 */
[----:B------:R-:W-:-:S10]  /*0480*/  UISETP.NE.AND.EX UP2, UPT, UR5, URZ, UPT, UP2 ;  /* 0x000000ff0500728c */ /* 0x000fd4000bf45320 */
[----:B------:R-:W-:Y:S01]  /*0490*/  VOTEU.ANY UP1, P0 ;  /* 0x0000000000ff7886 */ /* 0x000fe20000020100 */
[----:B------:R-:W-:-:S04]  /*04a0*/  @!UP2 USEL UR4, URZ, 0xffffffff, UP1 ;  /* 0xffffffffff04a887 */ /* 0x000fc80008800000 */
[----:B------:R-:W-:-:S04]  /*04b0*/  ULOP3.LUT UR4, UR4, 0x1, URZ, 0xc0, !UPT ;  /* 0x0000000104047892 */ /* 0x000fc8000f8ec0ff */
[----:B------:R-:W-:-:S11]  /*04c0*/  UISETP.NE.U32.AND UP2, UPT, UR4, 0x1, UPT ;  /* 0x000000010400788c */ /* 0x000fd6000bf45070 */
.L_x_8:
[----:B-1----:R-:W1:Y:S01]  /*04d0*/  SHFL.IDX PT, R2, R173, RZ, 0x1f ;  /* 0x00001fffad027589 */ /* 0x002e6200000e0000 */
[----:B------:R-:W-:-:S04]  /*04e0*/  UISETP.NE.AND UP1, UPT, UR8, 0x2, UPT ;  /* 0x000000020800788c */ /* 0x000fc8000bf25270 */
[----:B------:R-:W-:Y:S01]  /*04f0*/  USEL UR6, URZ, 0x1, UP1 ;  /* 0x00000001ff067887 */ /* 0x000fe20008800000 */
[----:B-1----:R-:W-:-:S13]  /*0500*/  ISETP.NE.AND P0, PT, R2, RZ, PT ;  /* 0x000000ff0200720c */ /* 0x002fda0003f05270 */
[----:B------:R-:W-:Y:S05]  /*0510*/  @P0 BRA `(.L_x_9) ;  /* 0x0000000000380947 */ /* 0x000fea0003800000 */
[----:B------:R-:W1:Y:S01]  /*0520*/  S2UR UR5, SR_CgaCtaId ;  /* 0x00000000000579c3 */ /* 0x000e620000008800 */
[----:B------:R-:W-:Y:S01]  /*0530*/  UMOV UR7, 0x400 ;  /* 0x0000040000077882 */ /* 0x000fe20000000000 */
[----:B------:R-:W-:Y:S01]  /*0540*/  UMOV UR4, 0x1 ;  /* 0x0000000100047882 */ /* 0x000fe20000000000 */
[----:B------:R-:W-:Y:S01]  /*0550*/  ELECT P0, URZ, PT ;  /* 0x0000000000ff782f */ /* 0x000fe20003800000 */
[----:B------:R-:W-:-:S04]  /*0560*/  UIADD3 UR10, UPT, UPT, -UR4, 0x100000, URZ ;  /* 0x00100000040a7890 */ /* 0x000fc8000fffe1ff */
[----:B------:R-:W-:Y:S02]  /*0570*/  USHF.L.U32 UR11, UR10, 0xb, URZ ;  /* 0x0000000b0a0b7899 */ /* 0x000fe400080006ff */
[----:B------:R-:W-:Y:S02]  /*0580*/  USHF.L.U32 UR10, UR10, 0x1, URZ ;  /* 0x000000010a0a7899 */ /* 0x000fe400080006ff */
[----:B-1----:R-:W-:Y:S01]  /*0590*/  ULEA UR5, UR5, UR7, 0x18 ;  /* 0x0000000705057291 */ /* 0x002fe2000f8ec0ff */
[----:B------:R-:W1:Y:S11]  /*05a0*/  FENCE.VIEW.ASYNC.S ;  /* 0x00000000000073c6 */ /* 0x000e760000000000 */
[----:B-1----:R1:W3:Y:S01]  /*05b0*/  SYNCS.EXCH.64 URZ, [UR5], UR10 ;  /* 0x0000000a05ff75b2 */ /* 0x0022e20008000100 */
[----:B------:R1:W4:Y:S01]  /*05c0*/  SYNCS.EXCH.64 URZ, [UR5+0x10], UR10 ;  /* 0x0000100a05ff75b2 */ /* 0x0003220008000100 */
[----:B------:R1:W1:Y:S01]  /*05d0*/  SYNCS.EXCH.64 URZ, [UR5+0x8], UR10 ;  /* 0x0000080a05ff75b2 */ /* 0x0002620008000100 */
[----:B------:R1:W1:Y:S01]  /*05e0*/  SYNCS.EXCH.64 URZ, [UR5+0x18], UR10 ;  /* 0x0000180a05ff75b2 */ /* 0x0002620008000100 */
[----:B------:R-:W-:Y:S01]  /*05f0*/  NOP ;  /* 0x0000000000007918 */ /* 0x000fe20000000000 */
.L_x_9:
[----:B------:R-:W2:Y:S01]  /*0600*/  SHFL.IDX PT, R2, R173, RZ, 0x1f ;  /* 0x00001fffad027589 */ /* 0x000ea200000e0000 */
[----:B------:R-:W-:Y:S01]  /*0610*/  NOP ;  /* 0x0000000000007918 */ /* 0x000fe20000000000 */
[----:B--2---:R-:W-:-:S13]  /*0620*/  ISETP.NE.AND P0, PT, R2, 0x1, PT ;  /* 0x000000010200780c */ /* 0x004fda0003f05270 */
[----:B------:R-:W-:Y:S05]  /*0630*/  @P0 BRA `(.L_x_10) ;  /* 0x0000000000480947 */ /* 0x000fea0003800000 */
[----:B------:R-:W2:Y:S01]  /*0640*/  S2UR UR7, SR_CgaCtaId ;  /* 0x00000000000779c3 */ /* 0x000ea20000008800 */
[----:B------:R-:W-:Y:S01]  /*0650*/  UMOV UR9, 0x400 ;  /* 0x0000040000097882 */ /* 0x000fe20000000000 */
[----:B-1----:R-:W-:Y:S01]  /*0660*/  UMOV UR5, 0x20 ;  /* 0x0000002000057882 */ /* 0x002fe20000000000 */
[----:B------:R-:W-:Y:S01]  /*0670*/  UMOV UR4, 0x80 ;  /* 0x0000008000047882 */ /* 0x000fe20000000000 */
[----:B------:R-:W-:-:S04]  /*0680*/  UIADD3 UR10, UPT, UPT, -UR5, 0x100000, URZ ;  /* 0x00100000050a7890 */ /* 0x000fc8000fffe1ff */
[----:B------:R-:W-:Y:S02]  /*0690*/  USHF.L.U32 UR11, UR10, 0xb, URZ ;  /* 0x0000000b0a0b7899 */ /* 0x000fe400080006ff */
[----:B------:R-:W-:Y:S02]  /*06a0*/  USHF.L.U32 UR10, UR10, 0x1, URZ ;  /* 0x000000010a0a7899 */ /* 0x000fe400080006ff */
[----:B------:R-:W-:-:S04]  /*06b0*/  UIADD3 UR4, UPT, UPT, -UR4, 0x100000, URZ ;  /* 0x0010000004047890 */ /* 0x000fc8000fffe1ff */
[----:B------:R-:W-:Y:S02]  /*06c0*/  USHF.L.U32 UR5, UR4, 0xb, URZ ;  /* 0x0000000b04057899 */ /* 0x000fe400080006ff */
[----:B------:R-:W-:Y:S01]  /*06d0*/  USHF.L.U32 UR4, UR4, 0x1, URZ ;  /* 0x0000000104047899 */ /* 0x000fe200080006ff */
[----:B------:R-:W-:Y:S01]  /*06e0*/  ELECT P0, URZ, PT ;  /* 0x0000000000ff782f */ /* 0x000fe20003800000 */
[----:B--2---:R-:W-:Y:S01]  /*06f0*/  ULEA UR7, UR7, UR9, 0x18 ;  /* 0x0000000907077291 */ /* 0x004fe2000f8ec0ff */
[----:B------:R-:W1:Y:S11]  /*0700*/  FENCE.VIEW.ASYNC.S ;  /* 0x00000000000073c6 */ /* 0x000e760000000000 */
[----:B-1----:R2:W1:Y:S01]  /*0710*/  SYNCS.EXCH.64 URZ, [UR7+0x20], UR10 ;  /* 0x0000200a07ff75b2 */ /* 0x0024620008000100 */
[----:B------:R2:W1:Y:S01]  /*0720*/  SYNCS.EXCH.64 URZ, [UR7+0x30], UR4 ;  /* 0x0000300407ff75b2 */ /* 0x0004620008000100 */
[----:B------:R2:W1:Y:S01]  /*0730*/  SYNCS.EXCH.64 URZ, [UR7+0x28], UR10 ;  /* 0x0000280a07ff75b2 */ /* 0x0004620008000100 */
[----:B------:R2:W1:Y:S02]  /*0740*/  SYNCS.EXCH.64 URZ, [UR7+0x38], UR4 ;  /* 0x0000380407ff75b2 */ /* 0x0004640008000100 */
[----:B--2---:R-:W-:Y:S01]  /*0750*/  NOP ;  /* 0x0000000000007918 */ /* 0x004fe20000000000 */
.L_x_10:
[----:B------:R-:W2:Y:S01]  /*0760*/  SHFL.IDX PT, R2, R173, RZ, 0x1f ;  /* 0x00001fffad027589 */ /* 0x000ea200000e0000 */
[----:B------:R-:W-:Y:S01]  /*0770*/  NOP ;  /* 0x0000000000007918 */ /* 0x000fe20000000000 */
[----:B--2---:R-:W-:-:S13]  /*0780*/  ISETP.NE.AND P0, PT, R2, 0x3, PT ;  /* 0x000000030200780c */ /* 0x004fda0003f05270 */
[----:B------:R-:W-:Y:S05]  /*0790*/  @P0 BRA `(.L_x_11) ;  /* 0x0000000000300947 */ /* 0x000fea0003800000 */
[----:B-1----:R-:W1:Y:S01]  /*07a0*/  S2UR UR5, SR_CgaCtaId ;  /* 0x00000000000579c3 */ /* 0x002e620000008800 */
        /* <DEDUP_REMOVED lines=8> */
[----:B-1----:R2:W1:Y:S01]  /*0830*/  SYNCS.EXCH.64 URZ, [UR5+0x40], UR10 ;  /* 0x0000400a05ff75b2 */ /* 0x0024620008000100 */
[----:B------:R2:W1:Y:S02]  /*0840*/  SYNCS.EXCH.64 URZ, [UR5+0x48], UR10 ;  /* 0x0000480a05ff75b2 */ /* 0x0004640008000100 */
[----:B--2---:R-:W-:Y:S01]  /*0850*/  NOP ;  /* 0x0000000000007918 */ /* 0x004fe20000000000 */
.L_x_11:
[----:B------:R-:W2:Y:S01]  /*0860*/  SHFL.IDX PT, R2, R173, RZ, 0x1f ;  /* 0x00001fffad027589 */ /* 0x000ea200000e0000 */
[----:B------:R-:W-:Y:S01]  /*0870*/  NOP ;  /* 0x0000000000007918 */ /* 0x000fe20000000000 */
[----:B--2---:R-:W-:-:S13]  /*0880*/  ISETP.NE.AND P0, PT, R2, 0x4, PT ;  /* 0x000000040200780c */ /* 0x004fda0003f05270 */
[----:B------:R-:W-:Y:S05]  /*0890*/  @P0 BRA `(.L_x_12) ;  /* 0x00000000004c0947 */ /* 0x000fea0003800000 */
[----:B-1----:R-:W1:Y:S01]  /*08a0*/  S2UR UR5, SR_CgaCtaId ;  /* 0x00000000000579c3 */ /* 0x002e620000008800 */
[----:B------:R-:W-:Y:S01]  /*08b0*/  UMOV UR9, 0x100 ;  /* 0x0000010000097882 */ /* 0x000fe20000000000 */
[----:B------:R-:W-:Y:S01]  /*08c0*/  UMOV UR7, 0x400 ;  /* 0x0000040000077882 */ /* 0x000fe20000000000 */
[----:B------:R-:W-:Y:S01]  /*08d0*/  USEL UR9, UR9, 0xe0, UP2 ;  /* 0x000000e009097887 */ /* 0x000fe20009000000 */
[----:B------:R-:W-:Y:S01]  /*08e0*/  UMOV UR4, 0x1 ;  /* 0x0000000100047882 */ /* 0x000fe20000000000 */
[----:B------:R-:W-:Y:S01]  /*08f0*/  ELECT P0, URZ, PT ;  /* 0x0000000000ff782f */ /* 0x000fe20003800000 */
[----:B------:R-:W-:-:S04]  /*0900*/  UIADD3 UR10, UPT, UPT, -UR4, 0x100000, URZ ;  /* 0x00100000040a7890 */ /* 0x000fc8000fffe1ff */
[----:B------:R-:W-:Y:S02]  /*0910*/  USHF.L.U32 UR11, UR10, 0xb, URZ ;  /* 0x0000000b0a0b7899 */ /* 0x000fe400080006ff */
[----:B------:R-:W-:Y:S02]  /*0920*/  USHF.L.U32 UR10, UR10, 0x1, URZ ;  /* 0x000000010a0a7899 */ /* 0x000fe400080006ff */
[----:B------:R-:W-:-:S04]  /*0930*/  UIADD3 UR12, UPT, UPT, -UR9, 0x100000, URZ ;  /* 0x00100000090c7890 */ /* 0x000fc8000fffe1ff */
[----:B------:R-:W-:Y:S02]  /*0940*/  USHF.L.U32 UR13, UR12, 0xb, URZ ;  /* 0x0000000b0c0d7899 */ /* 0x000fe400080006ff */
[----:B------:R-:W-:Y:S02]  /*0950*/  USHF.L.U32 UR12, UR12, 0x1, URZ ;  /* 0x000000010c0c7899 */ /* 0x000fe400080006ff */
[----:B-1----:R-:W-:Y:S01]  /*0960*/  ULEA UR5, UR5, UR7, 0x18 ;  /* 0x0000000705057291 */ /* 0x002fe2000f8ec0ff */
[----:B------:R-:W1:Y:S11]  /*0970*/  FENCE.VIEW.ASYNC.S ;  /* 0x00000000000073c6 */ /* 0x000e760000000000 */
[----:B-1----:R2:W1:Y:S01]  /*0980*/  SYNCS.EXCH.64 URZ, [UR5+0x50], UR10 ;  /* 0x0000500a05ff75b2 */ /* 0x0024620008000100 */
[----:B------:R2:W1:Y:S01]  /*0990*/  SYNCS.EXCH.64 URZ, [UR5+0x60], UR12 ;  /* 0x0000600c05ff75b2 */ /* 0x0004620008000100 */
[----:B------:R2:W1:Y:S01]  /*09a0*/  SYNCS.EXCH.64 URZ, [UR5+0x58], UR10 ;  /* 0x0000580a05ff75b2 */ /* 0x0004620008000100 */
[----:B------:R2:W1:Y:S02]  /*09b0*/  SYNCS.EXCH.64 URZ, [UR5+0x68], UR12 ;  /* 0x0000680c05ff75b2 */ /* 0x0004640008000100 */
[----:B--2---:R-:W-:Y:S01]  /*09c0*/  NOP ;  /* 0x0000000000007918 */ /* 0x004fe20000000000 */
.L_x_12:
        /* <DEDUP_REMOVED lines=20> */
[----:B------:R2:W1:Y:S01]  /*0b10*/  SYNCS.EXCH.64 URZ, [UR7+0x98], UR4 ;  /* 0x0000980407ff75b2 */ /* 0x0004620008000100 */
[----:B------:R2:W1:Y:S01]  /*0b20*/  SYNCS.EXCH.64 URZ, [UR7+0x80], UR10 ;  /* 0x0000800a07ff75b2 */ /* 0x0004620008000100 */
[----:B------:R2:W1:Y:S01]  /*0b30*/  SYNCS.EXCH.64 URZ, [UR7+0xa0], UR4 ;  /* 0x0000a00407ff75b2 */ /* 0x0004620008000100 */
[----:B------:R2:W1:Y:S01]  /*0b40*/  SYNCS.EXCH.64 URZ, [UR7+0x88], UR10 ;  /* 0x0000880a07ff75b2 */ /* 0x0004620008000100 */
[----:B------:R2:W1:Y:S02]  /*0b50*/  SYNCS.EXCH.64 URZ, [UR7+0xa8], UR4 ;  /* 0x0000a80407ff75b2 */ /* 0x0004640008000100 */
[----:B--2---:R-:W-:Y:S01]  /*0b60*/  NOP ;  /* 0x0000000000007918 */ /* 0x004fe20000000000 */
.L_x_13:
        /* <DEDUP_REMOVED lines=18> */
.L_x_14:
[----:B-1----:R-:W1:Y:S01]  /*0c90*/  S2UR UR5, SR_CTAID.X ;  /* 0x00000000000579c3 */ /* 0x002e620000002500 */
[----:B------:R-:W-:-:S05]  /*0ca0*/  CS2R.32 R170, SR_CgaSize ;  /* 0x0000000000aa7805 */ /* 0x000fca0000008a00 */
[----:B------:R-:W-:-:S05]  /*0cb0*/  IMAD R170, R170, -0xa0, RZ ;  /* 0xffffff60aaaa7824 */ /* 0x000fca00078e02ff */
[----:B------:R-:W-:-:S14]  /*0cc0*/  R2UR UR9, R170 ;  /* 0x00000000aa0972ca */ /* 0x000fdc00000e0000 */
[----:B------:R-:W2:Y:S01]  /*0cd0*/  LDCU UR9, c[0x0][UR9+0x2b0] ;  /* 0x00005600090977ac */ /* 0x000ea20008000800 */
[----:B------:R-:W-:Y:S01]  /*0ce0*/  NOP ;  /* 0x0000000000007918 */ /* 0x000fe20000000000 */
[----:B------:R-:W-:-:S05]  /*0cf0*/  CS2R.32 R170, SR_CgaSize ;  /* 0x0000000000aa7805 */ /* 0x000fca0000008a00 */
[----:B------:R-:W-:-:S05]  /*0d00*/  IMAD R170, R170, -0xa0, RZ ;  /* 0xffffff60aaaa7824 */ /* 0x000fca00078e02ff */
[----:B------:R-:W-:-:S14]  /*0d10*/  R2UR UR7, R170 ;  /* 0x00000000aa0772ca */ /* 0x000fdc00000e0000 */
[----:B------:R-:W3:Y:S01]  /*0d20*/  LDCU UR7, c[0x0][UR7+0x2b4] ;  /* 0x00005680070777ac */ /* 0x000ee20008000800 */
[----:B------:R-:W4:Y:S08]  /*0d30*/  S2UR UR4, SR_CTAID.Y ;  /* 0x00000000000479c3 */ /* 0x000f300000002600 */
[----:B------:R-:W3:Y:S01]  /*0d40*/  LDC R9, c[0x0][0xb24] ;  /* 0x0002c900ff097b82 */ /* 0x000ee20000000800 */
[----:B-1----:R-:W-:-:S02]  /*0d50*/  I2FP.F32.U32 R5, UR5 ;  /* 0x0000000500057c45 */ /* 0x002fc40008201000 */
[----:B------:R-:W-:-:S05]  /*0d60*/  CS2R.32 R3, SR_CgaSize ;  /* 0x0000000000037805 */ /* 0x000fca0000008a00 */
[----:B------:R-:W-:-:S06]  /*0d70*/  IMAD R3, R3, -0xa0, RZ ;  /* 0xffffff6003037824 */ /* 0x000fcc00078e02ff */
[----:B------:R-:W1:Y:S01]  /*0d80*/  LDC R3, c[0x0][R3+0x2a0] ;  /* 0x0000a80003037b82 */ /* 0x000e620000000800 */
[----:B------:R-:W-:Y:S01]  /*0d90*/  MOV R21, UR5 ;  /* 0x0000000500157c02 */ /* 0x000fe20008000f00 */
[----:B--2---:R-:W-:Y:S01]  /*0da0*/  FMUL R5, R5, UR9 ;  /* 0x0000000905057c20 */ /* 0x004fe20008400000 */
[----:B----4-:R-:W-:Y:S02]  /*0db0*/  I2FP.F32.U32 R4, UR4 ;  /* 0x0000000400047c45 */ /* 0x010fe40008201000 */
[----:B------:R-:W-:-:S05]  /*0dc0*/  CS2R.32 R2, SR_CgaSize ;  /* 0x0000000000027805 */ /* 0x000fca0000008a00 */
[----:B------:R-:W-:-:S06]  /*0dd0*/  IMAD R2, R2, -0xa0, RZ ;  /* 0xffffff6002027824 */ /* 0x000fcc00078e02ff */
[----:B------:R-:W2:Y:S01]  /*0de0*/  LDC R2, c[0x0][R2+0x2a4] ;  /* 0x0000a90002027b82 */ /* 0x000ea20000000800 */
[----:B------:R-:W4:Y:S01]  /*0df0*/  F2I.U32.TRUNC.NTZ R170, R5 ;  /* 0x0000000500aa7305 */ /* 0x000f22000020f000 */
[----:B------:R-:W-:Y:S01]  /*0e00*/  MOV R20, UR4 ;  /* 0x0000000400147c02 */ /* 0x000fe20008000f00 */
[----:B---3--:R-:W-:-:S05]  /*0e10*/  FMUL R4, R4, UR7 ;  /* 0x0000000704047c20 */ /* 0x008fca0008400000 */
[----:B------:R-:W-:Y:S01]  /*0e20*/  BAR.SYNC.DEFER_BLOCKING 0x0 ;  /* 0x0000000000007b1d */ /* 0x000fe20000010000 */
[----:B------:R-:W-:-:S05]  /*0e30*/  ISETP.GE.AND P0, PT, R9, 0x1, PT ;  /* 0x000000010900780c */ /* 0x000fca0003f06270 */
[----:B------:R-:W3:Y:S02]  /*0e40*/  F2I.U32.TRUNC.NTZ R147, R4 ;  /* 0x0000000400937305 */ /* 0x000ee4000020f000 */
[----:B------:R-:W2:Y:S01]  /*0e50*/  S2UR UR36, SR_CTAID.Z ;  /* 0x00000000002479c3 */ /* 0x000ea20000002700 */
[----:B----4-:R-:W-:-:S05]  /*0e60*/  IADD3 R170, PT, PT, -R170, RZ, RZ ;  /* 0x000000ffaaaa7210 */ /* 0x010fca0007ffe1ff */
[----:B-1----:R-:W-:Y:S01]  /*0e70*/  IMAD R170, R3, R170, UR5 ;  /* 0x0000000503aa7e24 */ /* 0x002fe2000f8e02aa */
[----:B---3--:R-:W-:-:S05]  /*0e80*/  IADD3 R147, PT, PT, -R147, RZ, RZ ;  /* 0x000000ff93937210 */ /* 0x008fca0007ffe1ff */
[----:B--2---:R-:W-:Y:S01]  /*0e90*/  IMAD R147, R2, R147, UR4 ;  /* 0x0000000402937e24 */ /* 0x004fe2000f8e0293 */
[----:B------:R-:W-:Y:S06]  /*0ea0*/  @!P0 BRA `(.L_x_15) ;  /* 0x0000000000b88947 */ /* 0x000fec0003800000 */
[----:B------:R-:W1:Y:S01]  /*0eb0*/  LDC.64 R4, c[0x0][0xb18] ;  /* 0x0002c600ff047b82 */ /* 0x000e620000000a00 */
[----:B------:R-:W-:-:S07]  /*0ec0*/  ISETP.NE.AND P0, PT, R9, 0x1, PT ;  /* 0x000000010900780c */ /* 0x000fce0003f05270 */
[----:B------:R-:W2:Y:S08]  /*0ed0*/  LDC R10, c[0x0][0xb0c] ;  /* 0x0002c300ff0a7b82 */ /* 0x000eb00000000800 */
[----:B------:R-:W3:Y:S08]  /*0ee0*/  LDC R11, c[0x0][0x370] ;  /* 0x0000dc00ff0b7b82 */ /* 0x000ef00000000800 */
[----:B------:R-:W4:Y:S01]  /*0ef0*/  LDC R12, c[0x0][0x374] ;  /* 0x0000dd00ff0c7b82 */ /* 0x000f220000000800 */
[----:B-1----:R-:W-:-:S07]  /*0f00*/  ISETP.NE.AND P1, PT, R4, 0x1, PT ;  /* 0x000000010400780c */ /* 0x002fce0003f25270 */
[----:B------:R-:W3:Y:S01]  /*0f10*/  LDC.64 R6, c[0x0][0xb10] ;  /* 0x0002c400ff067b82 */ /* 0x000ee20000000a00 */
[----:B--2---:R-:W-:-:S07]  /*0f20*/  ISETP.NE.AND P2, PT, R10, 0x1, PT ;  /* 0x000000010a00780c */ /* 0x004fce0003f45270 */
[----:B------:R-:W1:Y:S08]  /*0f30*/  LDC R8, c[0x0][0xb20] ;  /* 0x0002c800ff087b82 */ /* 0x000e700000000800 */
[----:B------:R-:W2:Y:S01]  /*0f40*/  LDC.64 R2, c[0x0][0xb28] ;  /* 0x0002ca00ff027b82 */ /* 0x000ea20000000a00 */
[----:B----4-:R-:W-:-:S04]  /*0f50*/  IMAD.HI.U32 R13, R12, R5, RZ ;  /* 0x000000050c0d7227 */ /* 0x010fc800078e00ff */
[----:B------:R-:W-:-:S04]  /*0f60*/  IMAD.HI.U32 R5, R20, R5, RZ ;  /* 0x0000000514057227 */ /* 0x000fc800078e00ff */
[----:B---3--:R-:W-:-:S04]  /*0f70*/  IMAD.HI.U32 R14, R11, R6, RZ ;  /* 0x000000060b0e7227 */ /* 0x008fc800078e00ff */
[C---:B------:R-:W-:Y:S01]  /*0f80*/  IMAD.HI.U32 R16, R21.reuse, R6, RZ ;  /* 0x0000000615107227 */ /* 0x040fe200078e00ff */
[-C--:B------:R-:W-:Y:S02]  /*0f90*/  @P2 SHF.R.U32.HI R11, RZ, R7.reuse, R14 ;  /* 0x00000007ff0b2219 */ /* 0x080fe4000001160e */
[-C--:B-1----:R-:W-:Y:S02]  /*0fa0*/  @P1 SHF.R.U32.HI R12, RZ, R8.reuse, R13 ;  /* 0x00000008ff0c1219 */ /* 0x082fe4000001160d */
[----:B------:R-:W-:Y:S02]  /*0fb0*/  SHF.R.U32.HI R5, RZ, R8, R5 ;  /* 0x00000008ff057219 */ /* 0x000fe40000011605 */
[----:B------:R-:W-:Y:S02]  /*0fc0*/  SHF.R.U32.HI R16, RZ, R7, R16 ;  /* 0x00000007ff107219 */ /* 0x000fe40000011610 */
[----:B------:R-:W-:Y:S01]  /*0fd0*/  SEL R5, R20, R5, !P1 ;  /* 0x0000000514057207 */ /* 0x000fe20004800000 */
[----:B--2---:R-:W-:Y:S01]  /*0fe0*/  IMAD.HI.U32 R14, R12, R2, RZ ;  /* 0x000000020c0e7227 */ /* 0x004fe200078e00ff */
[----:B------:R-:W-:-:S02]  /*0ff0*/  SEL R7, R21, R16, !P2 ;  /* 0x0000001015077207 */ /* 0x000fc40005000000 */
[----:B------:R-:W-:Y:S01]  /*1000*/  IADD3 R13, PT, PT, -R5, RZ, RZ ;  /* 0x000000ff050d7210 */ /* 0x000fe20007ffe1ff */
[----:B------:R-:W-:Y:S01]  /*1010*/  IMAD.HI.U32 R6, R11, R2, RZ ;  /* 0x000000020b067227 */ /* 0x000fe200078e00ff */
[----:B------:R-:W-:-:S03]  /*1020*/  @P0 SHF.R.U32.HI R12, RZ, R3, R14 ;  /* 0x00000003ff0c0219 */ /* 0x000fc6000001160e */
[----:B------:R-:W-:Y:S01]  /*1030*/  IMAD R13, R4, R13, R20 ;  /* 0x0000000d040d7224 */ /* 0x000fe200078e0214 */
[----:B------:R-:W-:Y:S01]  /*1040*/  @P0 SHF.R.U32.HI R11, RZ, R3, R6 ;  /* 0x00000003ff0b0219 */ /* 0x000fe20000011606 */
[----:B------:R-:W-:-:S04]  /*1050*/  IMAD R12, R12, R9, RZ ;  /* 0x000000090c0c7224 */ /* 0x000fc800078e02ff */
[----:B------:R-:W-:Y:S01]  /*1060*/  IMAD R6, R11, R9, RZ ;  /* 0x000000090b067224 */ /* 0x000fe200078e02ff */
[----:B------:R-:W-:-:S04]  /*1070*/  ISETP.GE.AND P1, PT, R5, R12, PT ;  /* 0x0000000c0500720c */ /* 0x000fc80003f26270 */
[----:B------:R-:W-:Y:S01]  /*1080*/  ISETP.GE.OR P1, PT, R7, R6, P1 ;  /* 0x000000060700720c */ /* 0x000fe20000f26670 */
[----:B------:R-:W-:-:S05]  /*1090*/  IMAD.HI.U32 R6, R5, R2, RZ ;  /* 0x0000000205067227 */ /* 0x000fca00078e00ff */
[----:B------:R-:W-:-:S04]  /*10a0*/  SHF.R.U32.HI R6, RZ, R3, R6 ;  /* 0x00000003ff067219 */ /* 0x000fc80000011606 */
[----:B------:R-:W-:-:S03]  /*10b0*/  SEL R6, R5, R6, !P0 ;  /* 0x0000000605067207 */ /* 0x000fc60004000000 */
[----:B------:R-:W-:Y:S01]  /*10c0*/  @!P1 IMAD.HI.U32 R8, R7, R2, RZ ;  /* 0x0000000207089227 */ /* 0x000fe200078e00ff */
[----:B------:R-:W-:-:S04]  /*10d0*/  IADD3 R2, PT, PT, -R6, RZ, RZ ;  /* 0x000000ff06027210 */ /* 0x000fc80007ffe1ff */
[----:B------:R-:W-:Y:S01]  /*10e0*/  @!P1 SHF.R.U32.HI R8, RZ, R3, R8 ;  /* 0x00000003ff089219 */ /* 0x000fe20000011608 */
[----:B------:R-:W-:-:S03]  /*10f0*/  IMAD R2, R9, R2, R5 ;  /* 0x0000000209027224 */ /* 0x000fc600078e0205 */
[----:B------:R-:W-:-:S05]  /*1100*/  @!P1 SEL R3, R7, R8, !P0 ;  /* 0x0000000807039207 */ /* 0x000fca0004000000 */
[--C-:B------:R-:W-:Y:S02]  /*1110*/  @!P1 IMAD.IADD R6, R6, 0x1, -R3.reuse ;  /* 0x0000000106069824 */ /* 0x100fe400078e0a03 */
[----:B------:R-:W-:Y:S01]  /*1120*/  @!P1 IMAD R3, R2, R11, R3 ;  /* 0x0000000b02039224 */ /* 0x000fe200078e0203 */
[----:B------:R-:W-:Y:S01]  /*1130*/  IADD3 R2, PT, PT, -R7, RZ, RZ ;  /* 0x000000ff07027210 */ /* 0x000fe20007ffe1ff */
[----:B------:R-:W-:Y:S02]  /*1140*/  @!P1 IMAD R5, R6, R9, R7 ;  /* 0x0000000906059224 */ /* 0x000fe400078e0207 */
[----:B------:R-:W-:Y:S02]  /*1150*/  @!P1 IMAD.MOV.U32 R7, RZ, RZ, R3 ;  /* 0x000000ffff079224 */ /* 0x000fe400078e0003 */
[----:B------:R-:W-:Y:S02]  /*1160*/  IMAD R2, R10, R2, R21 ;  /* 0x000000020a027224 */ /* 0x000fe400078e0215 */
[----:B------:R-:W-:-:S02]  /*1170*/  IMAD R20, R5, R4, R13 ;  /* 0x0000000405147224 */ /* 0x000fc400078e020d */
[----:B------:R-:W-:Y:S02]  /*1180*/  IMAD R21, R7, R10, R2 ;  /* 0x0000000a07157224 */ /* 0x000fe400078e0202 */
.L_x_15:
[----:B------:R-:W1:Y:S01]  /*1190*/  LDCU UR4, c[0x0][0xb30] ;  /* 0x00016600ff0477ac */ /* 0x000e620008000800 */
[----:B------:R-:W2:Y:S08]  /*11a0*/  S2UR UR37, SR_CgaCtaId ;  /* 0x00000000002579c3 */ /* 0x000eb00000008800 */
[----:B------:R-:W3:Y:S01]  /*11b0*/  LDC R72, c[0x0][0xb24] ;  /* 0x0002c900ff487b82 */ /* 0x000ee20000000800 */
[----:B-1----:R-:W-:-:S09]  /*11c0*/  UISETP.NE.AND UP1, UPT, UR4, 0x1, UPT ;  /* 0x000000010400788c */ /* 0x002fd2000bf25270 */
[----:B--2---:R-:W-:Y:S05]  /*11d0*/  BRA.U UP1, `(.L_x_16) ;  /* 0x0000000101407547 */ /* 0x004fea000b800000 */
[----:B------:R-:W1:Y:S08]  /*11e0*/  LDC.64 R4, c[0x0][0xb10] ;  /* 0x0002c400ff047b82 */ /* 0x000e700000000a00 */
[----:B------:R-:W2:Y:S08]  /*11f0*/  LDC.64 R2, c[0x0][0xb18] ;  /* 0x0002c600ff027b82 */ /* 0x000eb00000000a00 */
[----:B------:R-:W4:Y:S08]  /*1200*/  LDC R6, c[0x0][0xb20] ;  /* 0x0002c800ff067b82 */ /* 0x000f300000000800 */
[----:B------:R-:W3:Y:S01]  /*1210*/  LDC R8, c[0x0][0xb0c] ;  /* 0x0002c300ff087b82 */ /* 0x000ee20000000800 */
[----:B-1----:R-:W-:-:S05]  /*1220*/  IMAD.HI.U32 R4, R21, R4, RZ ;  /* 0x0000000415047227 */ /* 0x002fca00078e00ff */
[----:B------:R-:W-:Y:S01]  /*1230*/  SHF.R.U32.HI R4, RZ, R5, R4 ;  /* 0x00000005ff047219 */ /* 0x000fe20000011604 */
[----:B--2---:R-:W-:Y:S01]  /*1240*/  IMAD.HI.U32 R3, R20, R3, RZ ;  /* 0x0000000314037227 */ /* 0x004fe200078e00ff */
[----:B------:R-:W-:-:S04]  /*1250*/  ISETP.NE.AND P0, PT, R2, 0x1, PT ;  /* 0x000000010200780c */ /* 0x000fc80003f05270 */
[----:B----4-:R-:W-:-:S04]  /*1260*/  SHF.R.U32.HI R3, RZ, R6, R3 ;  /* 0x00000006ff037219 */ /* 0x010fc80000011603 */
[----:B------:R-:W-:Y:S02]  /*1270*/  SEL R3, R20, R3, !P0 ;  /* 0x0000000314037207 */ /* 0x000fe40004000000 */
[----:B---3--:R-:W-:-:S04]  /*1280*/  ISETP.NE.AND P1, PT, R8, 0x1, PT ;  /* 0x000000010800780c */ /* 0x008fc80003f25270 */
[----:B------:R-:W-:-:S05]  /*1290*/  SEL R4, R21, R4, !P1 ;  /* 0x0000000415047207 */ /* 0x000fca0004800000 */
[----:B------:R-:W-:Y:S02]  /*12a0*/  IMAD.IADD R5, R3, 0x1, -R4 ;  /* 0x0000000103057824 */ /* 0x000fe400078e0a04 */
[----:B------:R-:W-:Y:S02]  /*12b0*/  IMAD.IADD R3, R4, 0x1, -R3 ;  /* 0x0000000104037824 */ /* 0x000fe400078e0a03 */
[----:B------:R-:W-:Y:S02]  /*12c0*/  IMAD R21, R5, R8, R21 ;  /* 0x0000000805157224 */ /* 0x000fe400078e0215 */
[----:B------:R-:W-:-:S07]  /*12d0*/  IMAD R20, R3, R2, R20 ;  /* 0x0000000203147224 */ /* 0x000fce00078e0214 */
.L_x_16:
[----:B------:R-:W-:Y:S01]  /*12e0*/  BAR.SYNC.DEFER_BLOCKING 0x0 ;  /* 0x0000000000007b1d */ /* 0x000fe20000010000 */
[----:B------:R-:W-:Y:S01]  /*12f0*/  UISETP.NE.AND UP1, UPT, UR8, 0x2, UPT ;  /* 0x000000020800788c */ /* 0x000fe2000bf25270 */
[----:B------:R-:W-:Y:S02]  /*1300*/  ISETP.NE.OR P5, PT, R0, 0x2, !P5 ;  /* 0x000000020000780c */ /* 0x000fe40006fa5670 */
[----:B------:R-:W-:-:S06]  /*1310*/  LOP3.LUT R2, R189, 0x1f, RZ, 0xc0, !PT ;  /* 0x0000001fbd027812 */ /* 0x000fcc00078ec0ff */
[----:B------:R-:W-:Y:S05]  /*1320*/  BRA.U UP1, `(.L_x_17) ;  /* 0x00000011010c7547 */ /* 0x000fea000b800000 */
[----:B------:R-:W1:Y:S01]  /*1330*/  LDCU UR13, c[0x0][0x38c] ;  /* 0x00007180ff0d77ac */ /* 0x000e620008000800 */
[----:B------:R-:W2:Y:S01]  /*1340*/  LDC R9, c[0x0][0x370] ;  /* 0x0000dc00ff097b82 */ /* 0x000ea20000000800 */
[----:B------:R-:W-:Y:S01]  /*1350*/  PLOP3.LUT P1, PT, PT, PT, UP2, 0x80, 0x8 ;  /* 0x000000000008781c */ /* 0x000fe20003f2f028 */
[----:B------:R-:W-:Y:S01]  /*1360*/  IMAD.MOV.U32 R15, RZ, RZ, 0x1 ;  /* 0x00000001ff0f7424 */ /* 0x000fe200078e00ff */
[----:B------:R-:W-:Y:S01]  /*1370*/  ISETP.EQ.OR P4, PT, R2, RZ, P5 ;  /* 0x000000ff0200720c */ /* 0x000fe20002f82670 */
[----:B------:R-:W-:Y:S01]  /*1380*/  IMAD.MOV.U32 R14, RZ, RZ, RZ ;  /* 0x000000ffff0e7224 */ /* 0x000fe200078e00ff */
[----:B------:R-:W-:Y:S02]  /*1390*/  PLOP3.LUT P1, PT, P1, PT, PT, 0x8, 0x80 ;  /* 0x000000000080781c */ /* 0x000fe40000f2e170 */
[----:B------:R-:W-:Y:S01]  /*13a0*/  CS2R R12, SRZ ;  /* 0x00000000000c7805 */ /* 0x000fe2000001ff00 */
[----:B------:R-:W-:Y:S01]  /*13b0*/  IMAD.MOV.U32 R10, RZ, RZ, 0x1 ;  /* 0x00000001ff0a7424 */ /* 0x000fe200078e00ff */
[----:B------:R-:W4:Y:S01]  /*13c0*/  LDC R0, c[0x0][0x374] ;  /* 0x0000dd00ff007b82 */ /* 0x000f220000000800 */
[----:B------:R-:W2:Y:S01]  /*13d0*/  LDCU.64 UR22, c[0x0][0x348] ;  /* 0x00006900ff1677ac */ /* 0x000ea20008000a00 */
[----:B------:R-:W-:Y:S01]  /*13e0*/  UMOV UR6, URZ ;  /* 0x000000ff00067c82 */ /* 0x000fe20008000000 */
[----:B-1----:R-:W-:-:S04]  /*13f0*/  UIADD3 UR5, UPT, UPT, UR13, 0x3f, URZ ;  /* 0x0000003f0d057890 */ /* 0x002fc8000fffe0ff */
[----:B------:R-:W-:-:S04]  /*1400*/  USHF.R.S32.HI UR4, URZ, 0x1f, UR5 ;  /* 0x0000001fff047899 */ /* 0x000fc80008011405 */
[----:B------:R-:W-:-:S04]  /*1410*/  ULEA.HI UR4, UR4, UR5, URZ, 0x6 ;  /* 0x0000000504047291 */ /* 0x000fc8000f8f30ff */
[----:B------:R-:W-:Y:S02]  /*1420*/  USHF.R.S32.HI UR15, URZ, 0x6, UR4 ;  /* 0x00000006ff0f7899 */ /* 0x000fe40008011404 */
[----:B------:R-:W-:Y:S02]  /*1430*/  UIADD3 UR4, UPT, UPT, UR13, -0x1, URZ ;  /* 0xffffffff0d047890 */ /* 0x000fe4000fffe0ff */
[----:B------:R-:W-:Y:S02]  /*1440*/  UISETP.LT.U32.AND UP0, UPT, UR15, 0x2, UPT ;  /* 0x000000020f00788c */ /* 0x000fe4000bf01070 */
[----:B------:R-:W-:Y:S02]  /*1450*/  UISETP.GE.U32.AND UP1, UPT, UR4, -0x7f, UPT ;  /* 0xffffff810400788c */ /* 0x000fe4000bf26070 */
[----:B------:R-:W-:Y:S02]  /*1460*/  USEL UR14, UR15, 0x2, UP0 ;  /* 0x000000020f0e7887 */ /* 0x000fe40008000000 */
[----:B------:R-:W-:-:S02]  /*1470*/  UIADD3 UR13, UPT, UPT, UR13, 0x7e, URZ ;  /* 0x0000007e0d0d7890 */ /* 0x000fc4000fffe0ff */
[----:B------:R-:W-:Y:S02]  /*1480*/  UIADD3 UR5, UPT, UPT, UR14, -0x1, URZ ;  /* 0xffffffff0e057890 */ /* 0x000fe4000fffe0ff */
[----:B------:R-:W-:-:S03]  /*1490*/  UIADD3 UR7, UPT, UPT, UR15, -UR14, URZ ;  /* 0x8000000e0f077290 */ /* 0x000fc6000fffe0ff */
[----:B------:R-:W-:-:S04]  /*14a0*/  @UP1 UIADD3 UR5, UPT, UPT, UR14, URZ, URZ ;  /* 0x000000ff0e051290 */ /* 0x000fc8000fffe0ff */
[----:B--2---:R-:W-:-:S12]  /*14b0*/  UIADD3 UR5, UPT, UPT, UR5, 0x1, URZ ;  /* 0x0000000105057890 */ /* 0x004fd8000fffe0ff */
.L_x_35:
[----:B------:R-:W-:Y:S01]  /*14c0*/  UISETP.NE.AND UP0, UPT, UR37, URZ, UPT ;  /* 0x000000ff2500728c */ /* 0x000fe2000bf05270 */
[----:B------:R-:W1:Y:S08]  /*14d0*/  S2UR UR37, SR_CgaCtaId ;  /* 0x00000000002579c3 */ /* 0x000e700000008800 */
[----:B------:R-:W-:Y:S05]  /*14e0*/  BRA.U UP0, `(.L_x_18) ;  /* 0x0000000100347547 */ /* 0x000fea000b800000 */
[----:B------:R-:W2:Y:S01]  /*14f0*/  S2R R2, SR_CgaCtaId ;  /* 0x0000000000027919 */ /* 0x000ea20000008800 */
[----:B------:R-:W-:-:S04]  /*1500*/  MOV R3, 0x400 ;  /* 0x0000040000037802 */ /* 0x000fc80000000f00 */
[----:B--2---:R-:W-:Y:S02]  /*1510*/  LEA R3, R2, R3, 0x18 ;  /* 0x0000000302037211 */ /* 0x004fe400078ec0ff */
[----:B------:R-:W-:-:S03]  /*1520*/  SHF.L.U32 R2, R10, 0x1f, RZ ;  /* 0x0000001f0a027819 */ /* 0x000fc600000006ff */
[----:B------:R-:W-:-:S04]  /*1530*/  IMAD R3, R12, 0x8, R3 ;  /* 0x000000080c037824 */ /* 0x000fc800078e0203 */
[----:B------:R-:W2:Y:S02]  /*1540*/  SYNCS.PHASECHK.TRANS64.TRYWAIT P0, [R3+URZ+0xc0], R2 ;  /* 0x0000c002030075a7 */ /* 0x000ea400080011ff */
[----:B--2---:R-:W-:Y:S05]  /*1550*/  @!P0 BRA `(.L_x_19) ;  /* 0x0000006800948947 */ /* 0x004fea0003800000 */
.L_x_104:
[----:B------:R-:W-:Y:S01]  /*1560*/  VIADD R12, R12, 0x1 ;  /* 0x000000010c0c7836 */ /* 0x000fe20000000000 */
[----:B------:R2:W-:Y:S04]  /*1570*/  SYNCS.ARRIVE.TRANS64.A1T0 RZ, [R3+URZ+0xb0], RZ ;  /* 0x0000b0ff03ff79a7 */ /* 0x0005e800081000ff */
[----:B------:R-:W-:-:S04]  /*1580*/  ISETP.NE.AND P0, PT, R12, 0x2, PT ;  /* 0x000000020c00780c */ /* 0x000fc80003f05270 */
[----:B------:R-:W-:Y:S02]  /*1590*/  SEL R12, R12, RZ, P0 ;  /* 0x000000ff0c0c7207 */ /* 0x000fe40000000000 */
[----:B--2---:R-:W-:-:S04]  /*15a0*/  SEL R3, RZ, 0x1, P0 ;  /* 0x00000001ff037807 */ /* 0x004fc80000000000 */
[----:B------:R-:W-:-:S07]  /*15b0*/  LOP3.LUT R10, R10, R3, RZ, 0x3c, !PT ;  /* 0x000000030a0a7212 */ /* 0x000fce00078e3cff */
.L_x_18:
[----:B------:R-:W-:Y:S01]  /*15c0*/  UMOV UR4, 0x400 ;  /* 0x0000040000047882 */ /* 0x000fe20000000000 */
[----:B------:R-:W-:Y:S01]  /*15d0*/  SHF.L.U32 R2, R15, 0x1f, RZ ;  /* 0x0000001f0f027819 */ /* 0x000fe200000006ff */
[----:B-1----:R-:W-:Y:S01]  /*15e0*/  ULEA UR4, UR37, UR4, 0x18 ;  /* 0x0000000425047291 */ /* 0x002fe2000f8ec0ff */
[----:B------:R-:W-:Y:S01]  /*15f0*/  R2UR UR35, R21 ;  /* 0x00000000152372ca */ /* 0x000fe200000e0000 */
[----:B------:R-:W-:Y:S01]  /*1600*/  UISETP.GE.U32.AND UP0, UPT, UR13, 0x7f, UPT ;  /* 0x0000007f0d00788c */ /* 0x000fe2000bf06070 */
[----:B------:R-:W-:Y:S01]  /*1610*/  R2UR UR11, R20 ;  /* 0x00000000140b72ca */ /* 0x000fe200000e0000 */
[----:B------:R-:W-:Y:S01]  /*1620*/  ULEA UR8, UR6, UR4, 0x3 ;  /* 0x0000000406087291 */ /* 0x000fe2000f8e18ff */
[----:B------:R-:W-:-:S08]  /*1630*/  UMOV UR24, URZ ;  /* 0x000000ff00187c82 */ /* 0x000fd00008000000 */
[----:B------:R1:W2:Y:S01]  /*1640*/  SYNCS.PHASECHK.TRANS64.TRYWAIT P0, [UR8+0x10], R2 ;  /* 0x00001002ff0075a7 */ /* 0x0002a20008001108 */
[----:B------:R-:W-:Y:S02]  /*1650*/  USHF.L.U32 UR35, UR35, 0x7, URZ ;  /* 0x0000000723237899 */ /* 0x000fe400080006ff */
[----:B------:R-:W-:Y:S01]  /*1660*/  USHF.L.U32 UR11, UR11, 0x7, URZ ;  /* 0x000000070b0b7899 */ /* 0x000fe200080006ff */
[----:B------:R-:W-:Y:S11]  /*1670*/  BRA.U !UP0, `(.L_x_20) ;  /* 0x0000000108a47547 */ /* 0x000ff6000b800000 */
[----:B------:R-:W-:Y:S01]  /*1680*/  UMOV UR16, URZ ;  /* 0x000000ff00107c82 */ /* 0x000fe20008000000 */
[----:B------:R-:W-:-:S05]  /*1690*/  UMOV UR17, UR6 ;  /* 0x0000000600117c82 */ /* 0x000fca0008000000 */
.L_x_25:
[----:B-1----:R-:W-:Y:S01]  /*16a0*/  ULEA UR33, UR17, UR4, 0x3 ;  /* 0x0000000411217291 */ /* 0x002fe2000f8e18ff */
[----:B--2---:R-:W-:Y:S01]  /*16b0*/  @!P5 MOV R3, 0x4000 ;  /* 0x000040000003d802 */ /* 0x004fe20000000f00 */
[----:B--2---:R-:W-:Y:S10]  /*16c0*/  @P0 BRA `(.L_x_21) ;  /* 0x00000000000c0947 */ /* 0x004ff40003800000 */
[----:B------:R-:W-:-:S04]  /*16d0*/  SHF.L.U32 R5, R15, 0x1f, RZ ;  /* 0x0000001f0f057819 */ /* 0x000fc800000006ff */
[----:B------:R-:W2:Y:S02]  /*16e0*/  SYNCS.PHASECHK.TRANS64.TRYWAIT P0, [UR33+0x10], R5 ;  /* 0x00001005ff0075a7 */ /* 0x000ea40008001121 */
[----:B--2---:R-:W-:Y:S05]  /*16f0*/  @!P0 BRA `(.L_x_22) ;  /* 0x0000006800408947 */ /* 0x004fea0003800000 */
.L_x_21:
[----:B------:R2:W-:Y:S01]  /*1700*/  @!P5 SYNCS.ARRIVE.TRANS64 RZ, [UR33], R3 ;  /* 0x00000003ffffd9a7 */ /* 0x0005e20008000021 */
[----:B------:R-:W-:Y:S04]  /*1710*/  BSSY.RECONVERGENT B0, `(.L_x_23) ;  /* 0x0000003000007945 */ /* 0x000fe80003800200 */
[----:B------:R-:W-:Y:S05]  /*1720*/  @P4 BRA `(.L_x_24) ;  /* 0x0000000000044947 */ /* 0x000fea0003800000 */
[----:B------:R-:W-:Y:S05]  /*1730*/  BPT.TRAP 0x1 ;  /* 0x000000040000795c */ /* 0x000fea0000300000 */
.L_x_24:
[----:B------:R-:W-:Y:S05]  /*1740*/  BSYNC.RECONVERGENT B0 ;  /* 0x0000000000007941 */ /* 0x000fea0003800200 */
.L_x_23:
[----:B------:R-:W-:Y:S02]  /*1750*/  UIADD3 UR6, UPT, UPT, UR17, 0x1, URZ ;  /* 0x0000000111067890 */ /* 0x000fe4000fffe0ff */
[----:B------:R-:W-:Y:S02]  /*1760*/  UIADD3 UR26, UP1, UPT, UR22, 0x80, URZ ;  /* 0x00000080161a7890 */ /* 0x000fe4000ff3e0ff */
[----:B------:R-:W-:Y:S02]  /*1770*/  UISETP.NE.AND UP0, UPT, UR6, 0x2, UPT ;  /* 0x000000020600788c */ /* 0x000fe4000bf05270 */
[----:B------:R-:W-:Y:S02]  /*1780*/  USHF.L.U32 UR34, UR16, 0x6, URZ ;  /* 0x0000000610227899 */ /* 0x000fe400080006ff */
[----:B------:R-:W-:Y:S02]  /*1790*/  USEL UR9, URZ, 0x1, UP0 ;  /* 0x00000001ff097887 */ /* 0x000fe40008000000 */
[----:B------:R-:W-:-:S02]  /*17a0*/  USEL UR6, UR6, URZ, UP0 ;  /* 0x000000ff06067287 */ /* 0x000fc40008000000 */
[----:B------:R-:W-:Y:S02]  /*17b0*/  UIADD3 UR20, UP0, UPT, UR22, 0x180, URZ ;  /* 0x0000018016147890 */ /* 0x000fe4000ff1e0ff */
[----:B------:R-:W-:Y:S01]  /*17c0*/  ULEA UR8, UR6, UR4, 0x3 ;  /* 0x0000000406087291 */ /* 0x000fe2000f8e18ff */
[----:B------:R-:W-:Y:S01]  /*17d0*/  LOP3.LUT R15, R15, UR9, RZ, 0x3c, !PT ;  /* 0x000000090f0f7c12 */ /* 0x000fe2000f8e3cff */
[----:B------:R-:W-:Y:S02]  /*17e0*/  UIADD3.X UR27, UPT, UPT, URZ, UR23, URZ, UP1, !UPT ;  /* 0x00000017ff1b7290 */ /* 0x000fe40008ffe4ff */
[----:B------:R-:W-:Y:S01]  /*17f0*/  UIADD3.X UR21, UPT, UPT, URZ, UR23, URZ, UP0, !UPT ;  /* 0x00000017ff157290 */ /* 0x000fe200087fe4ff */
[----:B-1----:R-:W-:Y:S01]  /*1800*/  SHF.L.U32 R2, R15, 0x1f, RZ ;  /* 0x0000001f0f027819 */ /* 0x002fe200000006ff */
[----:B------:R-:W-:Y:S01]  /*1810*/  UMOV UR18, 0x0 ;  /* 0x0000000000127882 */ /* 0x000fe20000000000 */
[----:B------:R-:W-:Y:S01]  /*1820*/  UMOV UR19, 0x10000000 ;  /* 0x1000000000137882 */ /* 0x000fe20000000000 */
[----:B------:R-:W-:Y:S01]  /*1830*/  UMOV UR12, UR36 ;  /* 0x00000024000c7c82 */ /* 0x000fe20008000000 */
[----:B------:R1:W1:Y:S01]  /*1840*/  SYNCS.PHASECHK.TRANS64.TRYWAIT P0, [UR8+0x10], R2 ;  /* 0x00001002ff0075a7 */ /* 0x0002620008001108 */
[----:B------:R-:W-:Y:S01]  /*1850*/  ULEA UR8, UR17, UR4, 0xd ;  /* 0x0000000411087291 */ /* 0x000fe2000f8e68ff */
[----:B------:R-:W-:Y:S01]  /*1860*/  UMOV UR9, UR33 ;  /* 0x0000002100097c82 */ /* 0x000fe20008000000 */
[----:B------:R-:W-:-:S02]  /*1870*/  UMOV UR10, UR34 ;  /* 0x00000022000a7c82 */ /* 0x000fc40008000000 */
[----:B------:R-:W-:Y:S02]  /*1880*/  UIADD3 UR32, UPT, UPT, UR8, 0x8400, URZ ;  /* 0x0000840008207890 */ /* 0x000fe4000fffe0ff */
[----:B------:R-:W-:Y:S02]  /*1890*/  UIADD3 UR8, UPT, UPT, UR8, 0xc400, URZ ;  /* 0x0000c40008087890 */ /* 0x000fe4000fffe0ff */
[----:B------:R-:W-:Y:S01]  /*18a0*/  UIADD3 UR16, UPT, UPT, UR16, 0x1, URZ ;  /* 0x0000000110107890 */ /* 0x000fe2000fffe0ff */
[----:B------:R-:W-:Y:S01]  /*18b0*/  UMOV UR24, UR5 ;  /* 0x0000000500187c82 */ /* 0x000fe20008000000 */
[----:B------:R-:W-:Y:S02]  /*18c0*/  UMOV UR17, UR6 ;  /* 0x0000000600117c82 */ /* 0x000fe40008000000 */
[----:B------:R-:W-:Y:S01]  /*18d0*/  UISETP.NE.AND UP0, UPT, UR16, UR5, UPT ;  /* 0x000000051000728c */ /* 0x000fe2000bf05270 */
[----:B------:R1:W-:Y:S02]  /*18e0*/  UTMALDG.3D [UR32], [UR26], desc[UR18] ;  /* 0x000012201a0075b4 */ /* 0x0003e40008011000 */
[----:B------:R1:W-:Y:S06]  /*18f0*/  UTMALDG.3D [UR8], [UR20], desc[UR18] ;  /* 0x00001208140075b4 */ /* 0x0003ec0008011000 */
[----:B------:R-:W-:Y:S05]  /*1900*/  BRA.U UP0, `(.L_x_25) ;  /* 0xfffffffd00647547 */ /* 0x000fea000b83ffff */
.L_x_20:
[----:B-1----:R-:W-:Y:S01]  /*1910*/  ULEA UR8, UR6, UR4, 0x3 ;  /* 0x0000000406087291 */ /* 0x002fe2000f8e18ff */
[----:B------:R-:W-:Y:S01]  /*1920*/  SHF.L.U32 R2, R15, 0x1f, RZ ;  /* 0x0000001f0f027819 */ /* 0x000fe200000006ff */
[----:B------:R-:W-:Y:S01]  /*1930*/  @!P1 SYNCS.ARRIVE.TRANS64.A1T0 RZ, [UR4+0x48], RZ ;  /* 0x000048ffffff99a7 */ /* 0x000fe20008100004 */
[----:B------:R-:W-:-:S06]  /*1940*/  UISETP.GT.AND UP0, UPT, UR15, UR14, UPT ;  /* 0x0000000e0f00728c */ /* 0x000fcc000bf04270 */
[----:B--2---:R1:W2:Y:S03]  /*1950*/  SYNCS.PHASECHK.TRANS64.TRYWAIT P0, [UR8+0x10], R2 ;  /* 0x00001002ff0075a7 */ /* 0x0042a60008001108 */
[----:B------:R-:W-:Y:S05]  /*1960*/  BRA.U !UP0, `(.L_x_26) ;  /* 0x0000000108a87547 */ /* 0x000fea000b800000 */
[----:B------:R-:W-:Y:S01]  /*1970*/  UIADD3 UR21, UPT, UPT, UR7, UR24, URZ ;  /* 0x0000001807157290 */ /* 0x000fe2000fffe0ff */
[----:B------:R-:W-:-:S11]  /*1980*/  UMOV UR25, UR6 ;  /* 0x0000000600197c82 */ /* 0x000fd60008000000 */
.L_x_31:
[----:B-1----:R-:W-:Y:S01]  /*1990*/  ULEA UR17, UR25, UR4, 0x3 ;  /* 0x0000000419117291 */ /* 0x002fe2000f8e18ff */
[----:B--2---:R-:W-:Y:S01]  /*19a0*/  @!P5 MOV R3, 0x4000 ;  /* 0x000040000003d802 */ /* 0x004fe20000000f00 */
[----:B--2---:R-:W-:Y:S10]  /*19b0*/  @P0 BRA `(.L_x_27) ;  /* 0x00000000000c0947 */ /* 0x004ff40003800000 */
[----:B------:R-:W-:-:S04]  /*19c0*/  SHF.L.U32 R5, R15, 0x1f, RZ ;  /* 0x0000001f0f057819 */ /* 0x000fc800000006ff */
[----:B------:R-:W2:Y:S02]  /*19d0*/  SYNCS.PHASECHK.TRANS64.TRYWAIT P0, [UR17+0x10], R5 ;  /* 0x00001005ff0075a7 */ /* 0x000ea40008001111 */
[----:B--2---:R-:W-:Y:S05]  /*19e0*/  @!P0 BRA `(.L_x_28) ;  /* 0x00000064009c8947 */ /* 0x004fea0003800000 */
.L_x_27:
[----:B------:R2:W-:Y:S01]  /*19f0*/  @!P5 SYNCS.ARRIVE.TRANS64 RZ, [UR17], R3 ;  /* 0x00000003ffffd9a7 */ /* 0x0005e20008000011 */
[----:B------:R-:W-:Y:S04]  /*1a00*/  BSSY.RECONVERGENT B0, `(.L_x_29) ;  /* 0x0000003000007945 */ /* 0x000fe80003800200 */
[----:B------:R-:W-:Y:S05]  /*1a10*/  @P4 BRA `(.L_x_30) ;  /* 0x0000000000044947 */ /* 0x000fea0003800000 */
[----:B------:R-:W-:Y:S05]  /*1a20*/  BPT.TRAP 0x1 ;  /* 0x000000040000795c */ /* 0x000fea0000300000 */
.L_x_30:
[----:B------:R-:W-:Y:S05]  /*1a30*/  BSYNC.RECONVERGENT B0 ;  /* 0x0000000000007941 */ /* 0x000fea0003800200 */
.L_x_29:
        /* <DEDUP_REMOVED lines=20> */
[----:B------:R-:W-:Y:S01]  /*1b80*/  UIADD3 UR8, UPT, UPT, UR8, 0xc400, URZ ;  /* 0x0000c40008087890 */ /* 0x000fe2000fffe0ff */
[----:B------:R-:W-:Y:S01]  /*1b90*/  UMOV UR9, UR17 ;  /* 0x0000001100097c82 */ /* 0x000fe20008000000 */
[----:B------:R-:W-:Y:S01]  /*1ba0*/  UMOV UR10, UR18 ;  /* 0x00000012000a7c82 */ /* 0x000fe20008000000 */
[----:B------:R-:W-:Y:S01]  /*1bb0*/  UIADD3 UR24, UPT, UPT, UR24, 0x1, URZ ;  /* 0x0000000118187890 */ /* 0x000fe2000fffe0ff */
[----:B------:R-:W-:-:S03]  /*1bc0*/  UMOV UR25, UR6 ;  /* 0x0000000600197c82 */ /* 0x000fc60008000000 */
[----:B------:R1:W-:Y:S01]  /*1bd0*/  UTMALDG.3D [UR16], [UR30], desc[UR26] ;  /* 0x00001a101e0075b4 */ /* 0x0003e20008011000 */
[----:B------:R-:W-:Y:S01]  /*1be0*/  UISETP.NE.AND UP0, UPT, UR24, UR21, UPT ;  /* 0x000000151800728c */ /* 0x000fe2000bf05270 */
[----:B------:R1:W-:Y:S08]  /*1bf0*/  UTMALDG.3D [UR8], [UR28], desc[UR26] ;  /* 0x00001a081c0075b4 */ /* 0x0003f00008011000 */
[----:B------:R-:W-:Y:S05]  /*1c00*/  BRA.U UP0, `(.L_x_31) ;  /* 0xfffffffd00607547 */ /* 0x000fea000b83ffff */
.L_x_26:
[C---:B-1----:R-:W-:Y:S01]  /*1c10*/  LEA R2, R14.reuse, UR4, 0x3 ;  /* 0x000000040e027c11 */ /* 0x042fe2000f8e18ff */
[----:B------:R-:W-:Y:S01]  /*1c20*/  NOP ;  /* 0x0000000000007918 */ /* 0x000fe20000000000 */
[----:B--2---:R-:W-:Y:S02]  /*1c30*/  SHF.L.U32 R3, R13, 0x1f, RZ ;  /* 0x0000001f0d037819 */ /* 0x004fe400000006ff */
[----:B------:R-:W-:Y:S02]  /*1c40*/  LEA R4, R14, UR4, 0x4 ;  /* 0x000000040e047c11 */ /* 0x000fe4000f8e20ff */
[----:B------:R-:W1:Y:S02]  /*1c50*/  SYNCS.PHASECHK.TRANS64.TRYWAIT P0, [R2+URZ+0x50], R3 ;  /* 0x00005003020075a7 */ /* 0x000e6400080011ff */
[----:B-1----:R-:W-:Y:S05]  /*1c60*/  @!P0 BRA `(.L_x_32) ;  /* 0x0000006400148947 */ /* 0x002fea0003800000 */
.L_x_107:
[----:B------:R-:W2:Y:S01]  /*1c70*/  LDS.128 R4, [R4+0xe0] ;  /* 0x0000e00004047984 */ /* 0x000ea20000000c00 */
[----:B---3--:R-:W-:Y:S01]  /*1c80*/  ISETP.GE.AND P0, PT, R72, 0x1, PT ;  /* 0x000000014800780c */ /* 0x008fe20003f06270 */
[----:B-1----:R-:W-:Y:S01]  /*1c90*/  VIADD R2, R2, 0x60 ;  /* 0x0000006002027836 */ /* 0x002fe20000000000 */
[----:B------:R-:W-:Y:S01]  /*1ca0*/  @!PT LDS RZ, [RZ] ;  /* 0x00000000fffff984 */ /* 0x000fe20000000800 */
[----:B------:R-:W-:Y:S01]  /*1cb0*/  @!PT LDS RZ, [RZ] ;  /* 0x00000000fffff984 */ /* 0x000fe20000000800 */
[----:B------:R-:W-:Y:S01]  /*1cc0*/  @!PT LDS RZ, [RZ] ;  /* 0x00000000fffff984 */ /* 0x000fe20000000800 */
[----:B------:R-:W-:Y:S01]  /*1cd0*/  @!PT LDS RZ, [RZ] ;  /* 0x00000000fffff984 */ /* 0x000fe20000000800 */
[----:B------:R1:W-:Y:S06]  /*1ce0*/  MEMBAR.ALL.CTA ;  /* 0x0000000000007992 */ /* 0x0003ec0000008000 */
[----:B-1----:R-:W1:Y:S01]  /*1cf0*/  FENCE.VIEW.ASYNC.S ;  /* 0x00000000000073c6 */ /* 0x002e620000000000 */
[----:B------:R-:W-:-:S04]  /*1d00*/  PRMT R2, RZ, 0x654, R2 ;  /* 0x00000654ff027816 */ /* 0x000fc80000000002 */
[----:B-1----:R1:W-:Y:S01]  /*1d10*/  SYNCS.ARRIVE.TRANS64.RED.A1T0 RZ, [R2+URZ], RZ ;  /* 0x000000ff02ff79a7 */ /* 0x0023e200081004ff */
[----:B--2---:R-:W-:-:S13]  /*1d20*/  LOP3.LUT P2, RZ, R6, 0x1, RZ, 0xc0, !PT ;  /* 0x0000000106ff7812 */ /* 0x004fda000784c0ff */
[----:B------:R-:W-:Y:S01]  /*1d30*/  @P2 SHF.R.U32.HI R3, RZ, 0x10, R5 ;  /* 0x00000010ff032819 */ /* 0x000fe20000011605 */
[----:B------:R-:W-:Y:S01]  /*1d40*/  VOTEU.ANY UP0, P2 ;  /* 0x0000000000ff7886 */ /* 0x000fe20001000100 */
[----:B------:R-:W-:Y:S02]  /*1d50*/  @P2 MOV R11, R4 ;  /* 0x00000004000b2202 */ /* 0x000fe40000000f00 */
[----:B------:R-:W-:Y:S02]  /*1d60*/  @P2 R2UR.BROADCAST UR8, R3 ;  /* 0x00000000030822ca */ /* 0x000fe400008e0000 */
[----:B------:R-:W-:-:S11]  /*1d70*/  @P2 LOP3.LUT R8, R5, 0xffff, RZ, 0xc0, !PT ;  /* 0x0000ffff05082812 */ /* 0x000fd600078ec0ff */
[----:B------:R-:W-:Y:S01]  /*1d80*/  @UP0 UMOV UR36, UR8 ;  /* 0x0000000800240c82 */ /* 0x000fe20008000000 */
[----:B-1----:R-:W-:Y:S05]  /*1d90*/  @!P0 BRA `(.L_x_33) ;  /* 0x0000000000b88947 */ /* 0x002fea0003800000 */
[----:B------:R-:W4:Y:S01]  /*1da0*/  LDC.64 R4, c[0x0][0xb18] ;  /* 0x0002c600ff047b82 */ /* 0x000f220000000a00 */
[----:B------:R-:W-:-:S07]  /*1db0*/  ISETP.NE.AND P3, PT, R72, 0x1, PT ;  /* 0x000000014800780c */ /* 0x000fce0003f65270 */
[----:B------:R-:W1:Y:S08]  /*1dc0*/  LDC.64 R6, c[0x0][0xb10] ;  /* 0x0002c400ff067b82 */ /* 0x000e700000000a00 */
[----:B------:R-:W2:Y:S08]  /*1dd0*/  LDC R16, c[0x0][0xb20] ;  /* 0x0002c800ff107b82 */ /* 0x000eb00000000800 */
[----:B------:R-:W3:Y:S01]  /*1de0*/  LDC R18, c[0x0][0xb0c] ;  /* 0x0002c300ff127b82 */ /* 0x000ee20000000800 */
[----:B----4-:R-:W-:Y:S01]  /*1df0*/  IMAD.HI.U32 R17, R0, R5, RZ ;  /* 0x0000000500117227 */ /* 0x010fe200078e00ff */
[----:B------:R-:W-:-:S03]  /*1e00*/  ISETP.NE.AND P0, PT, R4, 0x1, PT ;  /* 0x000000010400780c */ /* 0x000fc60003f05270 */
[----:B------:R-:W-:-:S03]  /*1e10*/  IMAD.HI.U32 R5, R8, R5, RZ ;  /* 0x0000000508057227 */ /* 0x000fc600078e00ff */
[----:B------:R-:W4:Y:S01]  /*1e20*/  LDC.64 R2, c[0x0][0xb28] ;  /* 0x0002ca00ff027b82 */ /* 0x000f220000000a00 */
[----:B-1----:R-:W-:-:S04]  /*1e30*/  IMAD.HI.U32 R20, R9, R6, RZ ;  /* 0x0000000609147227 */ /* 0x002fc800078e00ff */
[----:B------:R-:W-:Y:S01]  /*1e40*/  IMAD.HI.U32 R22, R11, R6, RZ ;  /* 0x000000060b167227 */ /* 0x000fe200078e00ff */
[----:B------:R-:W-:Y:S02]  /*1e50*/  SHF.R.U32.HI R20, RZ, R7, R20 ;  /* 0x00000007ff147219 */ /* 0x000fe40000011614 */
[-C--:B--2---:R-:W-:Y:S02]  /*1e60*/  SHF.R.U32.HI R17, RZ, R16.reuse, R17 ;  /* 0x00000010ff117219 */ /* 0x084fe40000011611 */
[----:B------:R-:W-:Y:S02]  /*1e70*/  SHF.R.U32.HI R5, RZ, R16, R5 ;  /* 0x00000010ff057219 */ /* 0x000fe40000011605 */
[----:B------:R-:W-:Y:S02]  /*1e80*/  SEL R17, R0, R17, !P0 ;  /* 0x0000001100117207 */ /* 0x000fe40004000000 */
[----:B------:R-:W-:Y:S02]  /*1e90*/  SHF.R.U32.HI R22, RZ, R7, R22 ;  /* 0x00000007ff167219 */ /* 0x000fe40000011616 */
[----:B---3--:R-:W-:-:S02]  /*1ea0*/  ISETP.NE.AND P1, PT, R18, 0x1, PT ;  /* 0x000000011200780c */ /* 0x008fc40003f25270 */
[----:B------:R-:W-:Y:S02]  /*1eb0*/  SEL R5, R8, R5, !P0 ;  /* 0x0000000508057207 */ /* 0x000fe40004000000 */
[----:B------:R-:W-:Y:S02]  /*1ec0*/  SEL R19, R9, R20, !P1 ;  /* 0x0000001409137207 */ /* 0x000fe40004800000 */
[----:B------:R-:W-:Y:S01]  /*1ed0*/  SEL R7, R11, R22, !P1 ;  /* 0x000000160b077207 */ /* 0x000fe20004800000 */
[----:B----4-:R-:W-:-:S04]  /*1ee0*/  IMAD.HI.U32 R20, R17, R2, RZ ;  /* 0x0000000211147227 */ /* 0x010fc800078e00ff */
[----:B------:R-:W-:Y:S01]  /*1ef0*/  IMAD.HI.U32 R6, R19, R2, RZ ;  /* 0x0000000213067227 */ /* 0x000fe200078e00ff */
[----:B------:R-:W-:-:S04]  /*1f00*/  @P3 SHF.R.U32.HI R17, RZ, R3, R20 ;  /* 0x00000003ff113219 */ /* 0x000fc80000011614 */
[----:B------:R-:W-:Y:S01]  /*1f10*/  @P3 SHF.R.U32.HI R19, RZ, R3, R6 ;  /* 0x00000003ff133219 */ /* 0x000fe20000011606 */
[----:B------:R-:W-:-:S04]  /*1f20*/  IMAD R17, R72, R17, RZ ;  /* 0x0000001148117224 */ /* 0x000fc800078e02ff */
[----:B------:R-:W-:Y:S01]  /*1f30*/  IMAD R6, R72, R19, RZ ;  /* 0x0000001348067224 */ /* 0x000fe200078e02ff */
[C---:B------:R-:W-:Y:S02]  /*1f40*/  ISETP.GE.AND P0, PT, R5.reuse, R17, PT ;  /* 0x000000110500720c */ /* 0x040fe40003f06270 */
[----:B------:R-:W-:Y:S02]  /*1f50*/  IADD3 R17, PT, PT, -R5, RZ, RZ ;  /* 0x000000ff05117210 */ /* 0x000fe40007ffe1ff */
[----:B------:R-:W-:Y:S01]  /*1f60*/  ISETP.GE.OR P0, PT, R7, R6, P0 ;  /* 0x000000060700720c */ /* 0x000fe20000706670 */
[----:B------:R-:W-:-:S04]  /*1f70*/  IMAD.HI.U32 R6, R5, R2, RZ ;  /* 0x0000000205067227 */ /* 0x000fc800078e00ff */
[----:B------:R-:W-:Y:S01]  /*1f80*/  IMAD R8, R4, R17, R8 ;  /* 0x0000001104087224 */ /* 0x000fe200078e0208 */
[----:B------:R-:W-:-:S04]  /*1f90*/  SHF.R.U32.HI R6, RZ, R3, R6 ;  /* 0x00000003ff067219 */ /* 0x000fc80000011606 */
[----:B------:R-:W-:-:S03]  /*1fa0*/  SEL R6, R5, R6, !P3 ;  /* 0x0000000605067207 */ /* 0x000fc60005800000 */
[----:B------:R-:W-:-:S04]  /*1fb0*/  @!P0 IMAD.HI.U32 R16, R7, R2, RZ ;  /* 0x0000000207108227 */ /* 0x000fc800078e00ff */
[----:B------:R-:W-:Y:S01]  /*1fc0*/  IMAD.MOV R2, RZ, RZ, -R6 ;  /* 0x000000ffff027224 */ /* 0x000fe200078e0a06 */
[----:B------:R-:W-:-:S03]  /*1fd0*/  @!P0 SHF.R.U32.HI R16, RZ, R3, R16 ;  /* 0x00000003ff108219 */ /* 0x000fc60000011610 */
[----:B------:R-:W-:Y:S01]  /*1fe0*/  IMAD R2, R72, R2, R5 ;  /* 0x0000000248027224 */ /* 0x000fe200078e0205 */
        /* <DEDUP_REMOVED lines=9> */
.L_x_33:
[----:B------:R-:W1:Y:S02]  /*2080*/  LDCU UR8, c[0x0][0xb30] ;  /* 0x00016600ff0877ac */ /* 0x000e640008000800 */
[----:B-1----:R-:W-:-:S09]  /*2090*/  UISETP.NE.AND UP0, UPT, UR8, 0x1, UPT ;  /* 0x000000010800788c */ /* 0x002fd2000bf05270 */
[----:B------:R-:W-:Y:S05]  /*20a0*/  BRA.U UP0, `(.L_x_34) ;  /* 0x0000000100407547 */ /* 0x000fea000b800000 */
[----:B------:R-:W1:Y:S08]  /*20b0*/  LDC.64 R4, c[0x0][0xb10] ;  /* 0x0002c400ff047b82 */ /* 0x000e700000000a00 */
[----:B------:R-:W2:Y:S08]  /*20c0*/  LDC.64 R2, c[0x0][0xb18] ;  /* 0x0002c600ff027b82 */ /* 0x000eb00000000a00 */
[----:B------:R-:W3:Y:S08]  /*20d0*/  LDC R6, c[0x0][0xb20] ;  /* 0x0002c800ff067b82 */ /* 0x000ef00000000800 */
[----:B------:R-:W4:Y:S01]  /*20e0*/  LDC R16, c[0x0][0xb0c] ;  /* 0x0002c300ff107b82 */ /* 0x000f220000000800 */
[----:B-1----:R-:W-:-:S05]  /*20f0*/  IMAD.HI.U32 R4, R11, R4, RZ ;  /* 0x000000040b047227 */ /* 0x002fca00078e00ff */
[----:B------:R-:W-:Y:S01]  /*2100*/  SHF.R.U32.HI R4, RZ, R5, R4 ;  /* 0x00000005ff047219 */ /* 0x000fe20000011604 */
[----:B--2---:R-:W-:Y:S01]  /*2110*/  IMAD.HI.U32 R3, R8, R3, RZ ;  /* 0x0000000308037227 */ /* 0x004fe200078e00ff */
[----:B------:R-:W-:-:S04]  /*2120*/  ISETP.NE.AND P0, PT, R2, 0x1, PT ;  /* 0x000000010200780c */ /* 0x000fc80003f05270 */
[----:B---3--:R-:W-:-:S04]  /*2130*/  SHF.R.U32.HI R3, RZ, R6, R3 ;  /* 0x00000006ff037219 */ /* 0x008fc80000011603 */
[----:B------:R-:W-:Y:S02]  /*2140*/  SEL R3, R8, R3, !P0 ;  /* 0x0000000308037207 */ /* 0x000fe40004000000 */
[----:B----4-:R-:W-:-:S04]  /*2150*/  ISETP.NE.AND P1, PT, R16, 0x1, PT ;  /* 0x000000011000780c */ /* 0x010fc80003f25270 */
[----:B------:R-:W-:-:S05]  /*2160*/  SEL R4, R11, R4, !P1 ;  /* 0x000000040b047207 */ /* 0x000fca0004800000 */
[----:B------:R-:W-:Y:S02]  /*2170*/  IMAD.IADD R5, R3, 0x1, -R4 ;  /* 0x0000000103057824 */ /* 0x000fe400078e0a04 */
[----:B------:R-:W-:Y:S02]  /*2180*/  IMAD.IADD R3, R4, 0x1, -R3 ;  /* 0x0000000104037824 */ /* 0x000fe400078e0a03 */
[----:B------:R-:W-:Y:S02]  /*2190*/  IMAD R11, R5, R16, R11 ;  /* 0x00000010050b7224 */ /* 0x000fe400078e020b */
[----:B------:R-:W-:-:S07]  /*21a0*/  IMAD R8, R3, R2, R8 ;  /* 0x0000000203087224 */ /* 0x000fce00078e0208 */
.L_x_34:
[----:B------:R-:W-:Y:S01]  /*21b0*/  VIADD R14, R14, 0x1 ;  /* 0x000000010e0e7836 */ /* 0x000fe20000000000 */
[----:B------:R-:W-:Y:S01]  /*21c0*/  PLOP3.LUT P1, PT, PT, PT, PT, 0x80, 0x8 ;  /* 0x000000000008781c */ /* 0x000fe20003f2f070 */
[----:B------:R-:W-:Y:S02]  /*21d0*/  IMAD.IADD R21, R11, 0x1, R170 ;  /* 0x000000010b157824 */ /* 0x000fe400078e02aa */
[----:B------:R-:W-:Y:S01]  /*21e0*/  IMAD.IADD R20, R8, 0x1, R147 ;  /* 0x0000000108147824 */ /* 0x000fe200078e0293 */
[----:B------:R-:W-:-:S04]  /*21f0*/  ISETP.NE.AND P0, PT, R14, 0x2, PT ;  /* 0x000000020e00780c */ /* 0x000fc80003f05270 */
[----:B------:R-:W-:Y:S02]  /*2200*/  SEL R2, RZ, 0x1, P0 ;  /* 0x00000001ff027807 */ /* 0x000fe40000000000 */
[----:B------:R-:W-:Y:S02]  /*2210*/  SEL R14, R14, RZ, P0 ;  /* 0x000000ff0e0e7207 */ /* 0x000fe40000000000 */
[----:B------:R-:W-:Y:S01]  /*2220*/  LOP3.LUT R13, R13, R2, RZ, 0x3c, !PT ;  /* 0x000000020d0d7212 */ /* 0x000fe200078e3cff */
[----:B------:R-:W-:Y:S06]  /*2230*/  @P2 BRA `(.L_x_35) ;  /* 0xfffffff000a02947 */ /* 0x000fec000383ffff */
[----:B------:R-:W-:Y:S01]  /*2240*/  UIADD3 UR5, UPT, UPT, UR4, 0x10, URZ ;  /* 0x0000001004057890 */ /* 0x000fe2000fffe0ff */
[----:B------:R-:W-:-:S03]  /*2250*/  SHF.L.U32 R3, R15, 0x1f, RZ ;  /* 0x0000001f0f037819 */ /* 0x000fc600000006ff */
[----:B------:R-:W-:-:S09]  /*2260*/  ULEA UR4, UR6, UR5, 0x3 ;  /* 0x0000000506047291 */ /* 0x000fd2000f8e18ff */
[----:B------:R-:W1:Y:S02]  /*2270*/  SYNCS.PHASECHK.TRANS64.TRYWAIT P0, [UR4], R3 ;  /* 0x00000003ff0075a7 */ /* 0x000e640008001104 */
[----:B-1----:R-:W-:Y:S05]  /*2280*/  @!P0 BRA `(.L_x_36) ;  /* 0x0000005c00a08947 */ /* 0x002fea0003800000 */
.L_x_109:
[----:B------:R-:W-:-:S04]  /*2290*/  UIADD3 UR6, UPT, UPT, UR6, 0x1, URZ ;  /* 0x0000000106067890 */ /* 0x000fc8000fffe0ff */
[----:B------:R-:W-:-:S04]  /*22a0*/  UISETP.NE.AND UP0, UPT, UR6, 0x2, UPT ;  /* 0x000000020600788c */ /* 0x000fc8000bf05270 */
[----:B------:R-:W-:Y:S02]  /*22b0*/  USEL UR4, URZ, 0x1, UP0 ;  /* 0x00000001ff047887 */ /* 0x000fe40008000000 */
[----:B------:R-:W-:-:S04]  /*22c0*/  USEL UR6, UR6, URZ, UP0 ;  /* 0x000000ff06067287 */ /* 0x000fc80008000000 */
[----:B------:R-:W-:Y:S01]  /*22d0*/  ULEA UR6, UR6, UR5, 0x3 ;  /* 0x0000000506067291 */ /* 0x000fe2000f8e18ff */
[----:B-1----:R-:W-:-:S04]  /*22e0*/  LOP3.LUT R3, R15, UR4, RZ, 0x3c, !PT ;  /* 0x000000040f037c12 */ /* 0x002fc8000f8e3cff */
[----:B------:R-:W-:Y:S01]  /*22f0*/  SHF.L.U32 R3, R3, 0x1f, RZ ;  /* 0x0000001f03037819 */ /* 0x000fe200000006ff */
[----:B----4-:R-:W-:-:S07]  /*2300*/  IMAD.U32 R0, RZ, RZ, UR6 ;  /* 0x00000006ff007e24 */ /* 0x010fce000f8e00ff */
.L_x_37:
[----:B-1----:R1:W2:Y:S02]  /*2310*/  SYNCS.PHASECHK.TRANS64.TRYWAIT P0, [R0+URZ], R3 ;  /* 0x00000003000075a7 */ /* 0x0022a400080011ff */
[----:B--2---:R-:W-:Y:S05]  /*2320*/  @!P0 NANOSLEEP.SYNCS 0x989680 ;  /* 0x009896800000895d */ /* 0x004fea0003900000 */
[----:B------:R-:W2:Y:S02]  /*2330*/  @!P0 SYNCS.PHASECHK.TRANS64 P0, [R0+URZ], R3 ;  /* 0x00000003000085a7 */ /* 0x000ea400080010ff */
[----:B--2---:R-:W-:Y:S05]  /*2340*/  @P0 EXIT ;  /* 0x000000000000094d */ /* 0x004fea0003800000 */
[----:B------:R-:W-:Y:S05]  /*2350*/  BRA `(.L_x_37) ;  /* 0xfffffffc00ec7947 */ /* 0x000fea000383ffff */
.L_x_17:
[----:B------:R-:W-:-:S04]  /*2360*/  UISETP.NE.AND UP1, UPT, UR37, URZ, UPT ;  /* 0x000000ff2500728c */ /* 0x000fc8000bf25270 */
[----:B------:R-:W-:-:S09]  /*2370*/  UISETP.NE.OR UP1, UPT, UR8, 0x1, UP1 ;  /* 0x000000010800788c */ /* 0x000fd20008f25670 */
[----:B------:R-:W-:Y:S05]  /*2380*/  BRA.U UP1, `(.L_x_38) ;  /* 0x0000000501487547 */ /* 0x000fea000b800000 */
[----:B------:R-:W-:Y:S01]  /*2390*/  ISETP.NE.AND P2, PT, R2, RZ, PT ;  /* 0x000000ff0200720c */ /* 0x000fe20003f45270 */
[----:B------:R-:W-:Y:S01]  /*23a0*/  IMAD.MOV.U32 R12, RZ, RZ, 0x1 ;  /* 0x00000001ff0c7424 */ /* 0x000fe200078e00ff */
[----:B------:R-:W-:Y:S02]  /*23b0*/  CS2R R10, SRZ ;  /* 0x00000000000a7805 */ /* 0x000fe4000001ff00 */
[----:B------:R-:W-:Y:S01]  /*23c0*/  CS2R R8, SRZ ;  /* 0x0000000000087805 */ /* 0x000fe2000001ff00 */
[----:B------:R-:W-:Y:S01]  /*23d0*/  UMOV UR4, 0x400 ;  /* 0x0000040000047882 */ /* 0x000fe20000000000 */
[----:B------:R-:W-:Y:S01]  /*23e0*/  UMOV UR6, URZ ;  /* 0x000000ff00067c82 */ /* 0x000fe20008000000 */
[----:B------:R-:W-:-:S12]  /*23f0*/  ULEA UR37, UR37, UR4, 0x18 ;  /* 0x0000000425257291 */ /* 0x000fd8000f8ec0ff */
.L_x_42:
[----:B------:R-:W-:Y:S02]  /*2400*/  LEA R0, R8, UR37, 0x3 ;  /* 0x0000002508007c11 */ /* 0x000fe4000f8e18ff */
[----:B------:R-:W-:-:S03]  /*2410*/  SHF.L.U32 R5, R9, 0x1f, RZ ;  /* 0x0000001f09057819 */ /* 0x000fc600000006ff */
[----:B------:R-:W-:Y:S01]  /*2420*/  VIADD R4, R0, 0xc0 ;  /* 0x000000c000047836 */ /* 0x000fe20000000000 */
[----:B------:R-:W1:Y:S02]  /*2430*/  SYNCS.PHASECHK.TRANS64.TRYWAIT P0, [R0+URZ+0xb0], R5 ;  /* 0x0000b005000075a7 */ /* 0x000e6400080011ff */
[----:B-1----:R-:W-:Y:S05]  /*2440*/  @!P0 BRA `(.L_x_39) ;  /* 0x0000005c00488947 */ /* 0x002fea0003800000 */
.L_x_110:
[----:B------:R-:W-:Y:S01]  /*2450*/  ULEA UR5, UR6, UR37, 0x3 ;  /* 0x0000002506057291 */ /* 0x000fe2000f8e18ff */
[----:B------:R-:W-:Y:S02]  /*2460*/  PRMT R4, RZ, 0x654, R4 ;  /* 0x00000654ff047816 */ /* 0x000fe40000000004 */
[----:B-1----:R-:W-:Y:S01]  /*2470*/  SHF.L.U32 R5, R12, 0x1f, RZ ;  /* 0x0000001f0c057819 */ /* 0x002fe200000006ff */
[----:B------:R-:W-:Y:S01]  /*2480*/  UIADD3 UR4, UPT, UPT, UR5, 0x50, URZ ;  /* 0x0000005005047890 */ /* 0x000fe2000fffe0ff */
[----:B------:R1:W-:Y:S05]  /*2490*/  SYNCS.ARRIVE.TRANS64.RED.A1T0 RZ, [R4+URZ], RZ ;  /* 0x000000ff04ff79a7 */ /* 0x0003ea00081004ff */
[----:B------:R-:W-:Y:S01]  /*24a0*/  IMAD.U32 R7, RZ, RZ, UR4 ;  /* 0x00000004ff077e24 */ /* 0x000fe2000f8e00ff */
[----:B------:R-:W2:Y:S04]  /*24b0*/  SYNCS.PHASECHK.TRANS64.TRYWAIT P0, [UR5+0x60], R5 ;  /* 0x00006005ff0075a7 */ /* 0x000ea80008001105 */
[----:B------:R-:W-:Y:S01]  /*24c0*/  PRMT R6, R2, 0x654, R7 ;  /* 0x0000065402067816 */ /* 0x000fe20000000007 */
[----:B-1----:R-:W-:Y:S01]  /*24d0*/  @!P2 IMAD.MOV.U32 R4, RZ, RZ, 0x10 ;  /* 0x00000010ff04a424 */ /* 0x002fe200078e00ff */
[----:B--2---:R-:W-:Y:S06]  /*24e0*/  @!P0 BRA `(.L_x_40) ;  /* 0x0000005c00348947 */ /* 0x004fec0003800000 */
.L_x_112:
[----:B------:R-:W-:Y:S01]  /*24f0*/  ULEA UR4, UR6, UR37, 0x4 ;  /* 0x0000002506047291 */ /* 0x000fe2000f8e20ff */
[----:B------:R-:W-:Y:S01]  /*2500*/  SEL R3, R6, R3, !P2 ;  /* 0x0000000306037207 */ /* 0x000fe20005000000 */
[----:B------:R-:W-:Y:S01]  /*2510*/  UIADD3 UR5, UPT, UPT, UR5, 0x50, URZ ;  /* 0x0000005005057890 */ /* 0x000fe2000fffe0ff */
[----:B-1----:R-:W-:Y:S01]  /*2520*/  LEA R0, R11, UR37, 0x3 ;  /* 0x000000250b007c11 */ /* 0x002fe2000f8e18ff */
[----:B------:R-:W-:Y:S01]  /*2530*/  UIADD3 UR4, UPT, UPT, UR4, 0xe0, URZ ;  /* 0x000000e004047890 */ /* 0x000fe2000fffe0ff */
[----:B------:R-:W-:Y:S01]  /*2540*/  SHF.L.U32 R5, R10, 0x1f, RZ ;  /* 0x0000001f0a057819 */ /* 0x000fe200000006ff */
[----:B------:R1:W-:Y:S01]  /*2550*/  @!P2 SYNCS.ARRIVE.TRANS64.RED RZ, [R3+URZ], R4 ;  /* 0x0000000403ffa9a7 */ /* 0x0003e200080004ff */
[----:B------:R-:W-:Y:S01]  /*2560*/  UIADD3 UR6, UPT, UPT, UR6, 0x1, URZ ;  /* 0x0000000106067890 */ /* 0x000fe2000fffe0ff */
[----:B------:R-:W-:-:S03]  /*2570*/  VIADD R8, R8, 0x1 ;  /* 0x0000000108087836 */ /* 0x000fc60000000000 */
[----:B------:R-:W-:Y:S02]  /*2580*/  UISETP.NE.AND UP0, UPT, UR6, 0x2, UPT ;  /* 0x000000020600788c */ /* 0x000fe4000bf05270 */
[----:B------:R-:W-:Y:S06]  /*2590*/  UGETNEXTWORKID.BROADCAST [UR4], [UR5] ;  /* 0x00000000040073ca */ /* 0x000fec0008000100 */
[----:B------:R-:W-:Y:S01]  /*25a0*/  USEL UR4, URZ, 0x1, UP0 ;  /* 0x00000001ff047887 */ /* 0x000fe20008000000 */
[----:B------:R-:W-:Y:S01]  /*25b0*/  ISETP.NE.AND P0, PT, R8, 0x2, PT ;  /* 0x000000020800780c */ /* 0x000fe20003f05270 */
[----:B------:R-:W-:Y:S01]  /*25c0*/  USEL UR6, UR6, URZ, UP0 ;  /* 0x000000ff06067287 */ /* 0x000fe20008000000 */
[----:B------:R-:W2:Y:S03]  /*25d0*/  SYNCS.PHASECHK.TRANS64.TRYWAIT P1, [R0+URZ+0x50], R5 ;  /* 0x00005005000075a7 */ /* 0x000ea600080211ff */
[----:B------:R-:W-:Y:S01]  /*25e0*/  LOP3.LUT R12, R12, UR4, RZ, 0x3c, !PT ;  /* 0x000000040c0c7c12 */ /* 0x000fe2000f8e3cff */
[----:B-12---:R-:W-:Y:S07]  /*25f0*/  @!P1 BRA `(.L_x_41) ;  /* 0x0000005c00089947 */ /* 0x006fee0003800000 */
.L_x_113:
[C---:B------:R-:W-:Y:S01]  /*2600*/  LEA R4, R11.reuse, UR37, 0x4 ;  /* 0x000000250b047c11 */ /* 0x040fe2000f8e20ff */
[----:B-1----:R-:W-:Y:S01]  /*2610*/  VIADD R0, R0, 0x60 ;  /* 0x0000006000007836 */ /* 0x002fe20000000000 */
[----:B------:R-:W-:Y:S01]  /*2620*/  SEL R8, R8, RZ, P0 ;  /* 0x000000ff08087207 */ /* 0x000fe20000000000 */
[----:B------:R-:W-:-:S03]  /*2630*/  VIADD R11, R11, 0x1 ;  /* 0x000000010b0b7836 */ /* 0x000fc60000000000 */
[----:B------:R-:W1:Y:S01]  /*2640*/  LDS.128 R4, [R4+0xe0] ;  /* 0x0000e00004047984 */ /* 0x000e620000000c00 */
[----:B------:R-:W-:Y:S02]  /*2650*/  PRMT R0, RZ, 0x654, R0 ;  /* 0x00000654ff007816 */ /* 0x000fe40000000000 */
[C---:B------:R-:W-:Y:S01]  /*2660*/  ISETP.NE.AND P1, PT, R11.reuse, 0x2, PT ;  /* 0x000000020b00780c */ /* 0x040fe20003f25270 */
[----:B------:R-:W-:Y:S01]  /*2670*/  @!PT LDS RZ, [RZ] ;  /* 0x00000000fffff984 */ /* 0x000fe20000000800 */
[----:B------:R-:W-:Y:S01]  /*2680*/  @!PT LDS RZ, [RZ] ;  /* 0x00000000fffff984 */ /* 0x000fe20000000800 */
[----:B------:R-:W-:Y:S01]  /*2690*/  @!PT LDS RZ, [RZ] ;  /* 0x00000000fffff984 */ /* 0x000fe20000000800 */
[----:B------:R-:W-:Y:S01]  /*26a0*/  @!PT LDS RZ, [RZ] ;  /* 0x00000000fffff984 */ /* 0x000fe20000000800 */
[----:B------:R2:W-:Y:S06]  /*26b0*/  MEMBAR.ALL.CTA ;  /* 0x0000000000007992 */ /* 0x0005ec0000008000 */
[----:B--2---:R-:W2:Y:S01]  /*26c0*/  FENCE.VIEW.ASYNC.S ;  /* 0x00000000000073c6 */ /* 0x004ea20000000000 */
[----:B------:R-:W-:Y:S01]  /*26d0*/  SEL R11, R11, RZ, P1 ;  /* 0x000000ff0b0b7207 */ /* 0x000fe20000800000 */
[----:B--2---:R2:W-:Y:S01]  /*26e0*/  SYNCS.ARRIVE.TRANS64.RED.A1T0 RZ, [R0+URZ], RZ ;  /* 0x000000ff00ff79a7 */ /* 0x0045e200081004ff */
[----:B-1----:R-:W-:-:S02]  /*26f0*/  LOP3.LUT P3, RZ, R6, 0x1, RZ, 0xc0, !PT ;  /* 0x0000000106ff7812 */ /* 0x002fc4000786c0ff */
[----:B------:R-:W-:-:S04]  /*2700*/  SEL R5, RZ, 0x1, P1 ;  /* 0x00000001ff057807 */ /* 0x000fc80000800000 */
[----:B------:R-:W-:Y:S02]  /*2710*/  LOP3.LUT R10, R10, R5, RZ, 0x3c, !PT ;  /* 0x000000050a0a7212 */ /* 0x000fe400078e3cff */
[----:B--2---:R-:W-:-:S04]  /*2720*/  SEL R0, RZ, 0x1, P0 ;  /* 0x00000001ff007807 */ /* 0x004fc80000000000 */
[----:B------:R-:W-:Y:S01]  /*2730*/  LOP3.LUT R9, R9, R0, RZ, 0x3c, !PT ;  /* 0x0000000009097212 */ /* 0x000fe200078e3cff */
[----:B------:R-:W-:Y:S06]  /*2740*/  @P3 BRA `(.L_x_42) ;  /* 0xfffffffc002c3947 */ /* 0x000fec000383ffff */
[----:B------:R-:W-:Y:S01]  /*2750*/  ULEA UR5, UR6, UR37, 0x3 ;  /* 0x0000002506057291 */ /* 0x000fe2000f8e18ff */
[----:B------:R-:W-:-:S08]  /*2760*/  SHF.L.U32 R3, R12, 0x1f, RZ ;  /* 0x0000001f0c037819 */ /* 0x000fd000000006ff */
[----:B------:R-:W1:Y:S02]  /*2770*/  SYNCS.PHASECHK.TRANS64 P0, [UR5+0x60], R3 ;  /* 0x00006003ff0075a7 */ /* 0x000e640008001005 */
[----:B-1----:R-:W-:Y:S05]  /*2780*/  @P0 BRA `(.L_x_43) ;  /* 0x0000000000080947 */ /* 0x002fea0003800000 */
[----:B------:R-:W1:Y:S02]  /*2790*/  SYNCS.PHASECHK.TRANS64.TRYWAIT P0, [UR5+0x60], R3 ;  /* 0x00006003ff0075a7 */ /* 0x000e640008001105 */
[----:B-1----:R-:W-:Y:S05]  /*27a0*/  @!P0 BRA `(.L_x_44) ;  /* 0x0000005800b08947 */ /* 0x002fea0003800000 */
.L_x_43:
[----:B------:R-:W-:-:S04]  /*27b0*/  UIADD3 UR4, UPT, UPT, UR6, 0x1, URZ ;  /* 0x0000000106047890 */ /* 0x000fc8000fffe0ff */
[----:B------:R-:W-:-:S04]  /*27c0*/  UISETP.NE.AND UP0, UPT, UR4, 0x2, UPT ;  /* 0x000000020400788c */ /* 0x000fc8000bf05270 */
[----:B------:R-:W-:Y:S02]  /*27d0*/  USEL UR7, URZ, 0x1, UP0 ;  /* 0x00000001ff077887 */ /* 0x000fe40008000000 */
[----:B------:R-:W-:-:S04]  /*27e0*/  USEL UR4, UR4, URZ, UP0 ;  /* 0x000000ff04047287 */ /* 0x000fc80008000000 */
[----:B------:R-:W-:Y:S01]  /*27f0*/  ULEA UR4, UR4, UR37, 0x3 ;  /* 0x0000002504047291 */ /* 0x000fe2000f8e18ff */
[----:B-1----:R-:W-:-:S04]  /*2800*/  LOP3.LUT R3, R12, UR7, RZ, 0x3c, !PT ;  /* 0x000000070c037c12 */ /* 0x002fc8000f8e3cff */
[----:B------:R-:W-:-:S04]  /*2810*/  SHF.L.U32 R0, R3, 0x1f, RZ ;  /* 0x0000001f03007819 */ /* 0x000fc800000006ff */
[----:B------:R-:W1:Y:S02]  /*2820*/  SYNCS.PHASECHK.TRANS64 P0, [UR4+0x60], R0 ;  /* 0x00006000ff0075a7 */ /* 0x000e640008001004 */
[----:B-1----:R-:W-:Y:S05]  /*2830*/  @P0 EXIT ;  /* 0x000000000000094d */ /* 0x002fea0003800000 */
[----:B------:R-:W-:Y:S02]  /*2840*/  SHF.L.U32 R3, R3, 0x1f, RZ ;  /* 0x0000001f03037819 */ /* 0x000fe400000006ff */
[----:B------:R-:W-:-:S07]  /*2850*/  MOV R0, UR4 ;  /* 0x0000000400007c02 */ /* 0x000fce0008000f00 */
.L_x_45:
[----:B-1----:R1:W2:Y:S02]  /*2860*/  SYNCS.PHASECHK.TRANS64.TRYWAIT P0, [R0+URZ+0x60], R3 ;  /* 0x00006003000075a7 */ /* 0x0022a400080011ff */
[----:B--2---:R-:W-:Y:S05]  /*2870*/  @!P0 NANOSLEEP.SYNCS 0x989680 ;  /* 0x009896800000895d */ /* 0x004fea0003900000 */
[----:B------:R-:W2:Y:S02]  /*2880*/  @!P0 SYNCS.PHASECHK.TRANS64 P0, [R0+URZ+0x60], R3 ;  /* 0x00006003000085a7 */ /* 0x000ea400080010ff */
[----:B--2---:R-:W-:Y:S05]  /*2890*/  @P0 EXIT ;  /* 0x000000000000094d */ /* 0x004fea0003800000 */
[----:B------:R-:W-:Y:S05]  /*28a0*/  BRA `(.L_x_45) ;  /* 0xfffffffc00ec7947 */ /* 0x000fea000383ffff */
.L_x_38:
[----:B------:R-:W-:-:S09]  /*28b0*/  UISETP.NE.AND UP1, UPT, UR8, URZ, UPT ;  /* 0x000000ff0800728c */ /* 0x000fd2000bf25270 */
[----:B------:R-:W-:Y:S05]  /*28c0*/  BRA.U UP1, `(.L_x_46) ;  /* 0x0000000d017c7547 */ /* 0x000fea000b800000 */
[----:B------:R-:W-:Y:S01]  /*28d0*/  UMOV UR4, 0x40 ;  /* 0x0000004000047882 */ /* 0x000fe20000000000 */
[----:B------:R-:W-:Y:S01]  /*28e0*/  NOP ;  /* 0x0000000000007918 */ /* 0x000fe20000000000 */
[----:B------:R-:W-:Y:S01]  /*28f0*/  ULEA UR4, UR37, UR4, 0x18 ;  /* 0x0000000425047291 */ /* 0x000fe2000f8ec0ff */
[----:B------:R-:W-:Y:S02]  /*2900*/  UMOV UR5, 0x400 ;  /* 0x0000040000057882 */ /* 0x000fe40000000000 */
[----:B------:R-:W-:-:S06]  /*2910*/  ULEA UR37, UR37, UR5, 0x18 ;  /* 0x0000000525257291 */ /* 0x000fcc000f8ec0ff */
[----:B------:R-:W1:Y:S02]  /*2920*/  LDS.U8 R0, [UR4+0x1c] ;  /* 0x00001c04ff007984 */ /* 0x000e640008000000 */
[----:B-1----:R-:W-:-:S13]  /*2930*/  ISETP.NE.AND P0, PT, R0, RZ, PT ;  /* 0x000000ff0000720c */ /* 0x002fda0003f05270 */
[----:B------:R-:W-:Y:S05]  /*2940*/  @P0 BRA `(.L_x_47) ;  /* 0x0000000000580947 */ /* 0x000fea0003800000 */
[----:B------:R-:W-:-:S13]  /*2950*/  ELECT P0, URZ, PT ;  /* 0x0000000000ff782f */ /* 0x000fda0003800000 */
[----:B------:R-:W-:Y:S05]  /*2960*/  @!P0 BRA `(.L_x_48) ;  /* 0x0000000000608947 */ /* 0x000fea0003800000 */
[----:B------:R-:W-:Y:S01]  /*2970*/  UMOV UR5, 0x10 ;  /* 0x0000001000057882 */ /* 0x000fe20000000000 */
[----:B------:R-:W-:Y:S01]  /*2980*/  HFMA2 R0, -RZ, RZ, 0, 5.9604644775390625e-08 ;  /* 0x00000001ff007431 */ /* 0x000fe200000001ff */
[----:B------:R-:W-:-:S03]  /*2990*/  MOV R2, 0xffff ;  /* 0x0000ffff00027802 */ /* 0x000fc60000000f00 */
[----:B------:R-:W-:Y:S04]  /*29a0*/  DEPBAR.LE SB1, 0x36 ;  /* 0x00009d800000791a */ /* 0x000fe80000000000 */
[----:B------:R-:W1:Y:S02]  /*29b0*/  UTCATOMSWS.FIND_AND_SET.ALIGN UP0, UR5, UR5 ;  /* 0x00000005000575e3 */ /* 0x000e640008000800 */
[----:B-1----:R-:W-:Y:S01]  /*29c0*/  MOV R3, UR5 ;  /* 0x0000000500037c02 */ /* 0x002fe20008000f00 */
[----:B------:R-:W-:Y:S06]  /*29d0*/  BRA.U UP0, `(.L_x_49) ;  /* 0x0000000100187547 */ /* 0x000fec000b800000 */
.L_x_50:
[----:B------:R-:W-:Y:S05]  /*29e0*/  NANOSLEEP 0x64 ;  /* 0x000000640000795d */ /* 0x000fea0003800000 */
[----:B------:R-:W-:-:S05]  /*29f0*/  UMOV UR5, 0x10 ;  /* 0x0000001000057882 */ /* 0x000fca0000000000 */
[----:B------:R-:W-:Y:S04]  /*2a00*/  DEPBAR.LE SB1, 0x36 ;  /* 0x00009d800000791a */ /* 0x000fe80000000000 */
[----:B------:R-:W1:Y:S02]  /*2a10*/  UTCATOMSWS.FIND_AND_SET.ALIGN UP0, UR5, UR5 ;  /* 0x00000005000575e3 */ /* 0x000e640008000800 */
[----:B-1----:R-:W-:Y:S01]  /*2a20*/  MOV R3, UR5 ;  /* 0x0000000500037c02 */ /* 0x002fe20008000f00 */
[----:B------:R-:W-:Y:S05]  /*2a30*/  BRA.U !UP0, `(.L_x_50) ;  /* 0xfffffffd08e87547 */ /* 0x000fea000b83ffff */
.L_x_49:
[-C--:B------:R-:W-:Y:S02]  /*2a40*/  SHF.L.U32 R2, R2, R3.reuse, RZ ;  /* 0x0000000302027219 */ /* 0x080fe400000006ff */
[----:B------:R-:W-:Y:S01]  /*2a50*/  SHF.L.U32 R0, R0, R3, RZ ;  /* 0x0000000300007219 */ /* 0x000fe200000006ff */
[----:B------:R-:W-:Y:S02]  /*2a60*/  IMAD.SHL.U32 R3, R3, 0x20, RZ ;  /* 0x0000002003037824 */ /* 0x000fe400078e00ff */
[----:B------:R1:W-:Y:S04]  /*2a70*/  ATOMS.OR RZ, [UR4+0x14], R2 ;  /* 0x00001402ffff798c */ /* 0x0003e8000b000004 */
[----:B------:R1:W-:Y:S04]  /*2a80*/  ATOMS.OR RZ, [UR4+0x18], R0 ;  /* 0x00001800ffff798c */ /* 0x0003e8000b000004 */
[----:B------:R1:W-:Y:S01]  /*2a90*/  STS [UR37+0x100], R3 ;  /* 0x00010003ff007988 */ /* 0x0003e20008000825 */
[----:B------:R-:W-:Y:S05]  /*2aa0*/  BRA `(.L_x_48) ;  /* 0x0000000000107947 */ /* 0x000fea0003800000 */
.L_x_47:
[----:B------:R-:W-:Y:S02]  /*2ab0*/  MOV R0, 0xffffffff ;  /* 0xffffffff00007802 */ /* 0x000fe40000000f00 */
[----:B------:R-:W-:-:S03]  /*2ac0*/  MOV R2, 0x2af0 ;  /* 0x00002af000027802 */ /* 0x000fc60000000f00 */
[----:B------:R1:W-:Y:S04]  /*2ad0*/  STS [UR37+0x100], R0 ;  /* 0x00010000ff007988 */ /* 0x0003e80008000825 */
[----:B-1-3-5:R-:W-:Y:S05]  /*2ae0*/  CALL.REL.NOINC `($__internal_1_$__cuda_sm10x_tcgen05_guardrail_trap_phase_invalid_during_alloc) ;  /* 0x0000005c006c7944 */ /* 0x02afea0003c00000 */
.L_x_48:
[----:B------:R-:W-:Y:S05]  /*2af0*/  WARPSYNC.ALL ;  /* 0x0000000000007948 */ /* 0x000fea0003800000 */
[----:B------:R-:W2:Y:S01]  /*2b00*/  S2UR UR6, SR_CgaCtaId ;  /* 0x00000000000679c3 */ /* 0x000ea20000008800 */
[----:B------:R-:W-:Y:S01]  /*2b10*/  UMOV UR4, 0x400 ;  /* 0x0000040000047882 */ /* 0x000fe20000000000 */
[----:B------:R-:W-:-:S06]  /*2b20*/  NOP ;  /* 0x0000000000007918 */ /* 0x000fcc0000000000 */
[----:B------:R-:W-:Y:S06]  /*2b30*/  BAR.ARV 0x6, 0xa0 ;  /* 0x0182800000007b1d */ /* 0x000fec0000002000 */
[----:B------:R-:W4:Y:S01]  /*2b40*/  LDCU UR7, c[0x0][0x38c] ;  /* 0x00007180ff0777ac */ /* 0x000f220008000800 */
[----:B------:R-:W-:Y:S01]  /*2b50*/  IMAD.MOV.U32 R11, RZ, RZ, 0x1 ;  /* 0x00000001ff0b7424 */ /* 0x000fe200078e00ff */
[----:B------:R-:W-:Y:S01]  /*2b60*/  CS2R R8, SRZ ;  /* 0x0000000000087805 */ /* 0x000fe2000001ff00 */
[----:B------:R-:W-:Y:S01]  /*2b70*/  IMAD.MOV.U32 R10, RZ, RZ, RZ ;  /* 0x000000ffff0a7224 */ /* 0x000fe200078e00ff */
[----:B------:R-:W-:Y:S01]  /*2b80*/  UMOV UR18, URZ ;  /* 0x000000ff00127c82 */ /* 0x000fe20008000000 */
[----:B------:R-:W-:Y:S01]  /*2b90*/  UMOV UR17, URZ ;  /* 0x000000ff00117c82 */ /* 0x000fe20008000000 */
[----:B------:R-:W-:Y:S01]  /*2ba0*/  UMOV UR22, 0x0 ;  /* 0x0000000000167882 */ /* 0x000fe20000000000 */
[----:B------:R-:W-:Y:S01]  /*2bb0*/  UMOV UR23, 0x8200010 ;  /* 0x0820001000177882 */ /* 0x000fe20000000000 */
[----:B------:R-:W-:Y:S01]  /*2bc0*/  UMOV UR20, 0x0 ;  /* 0x0000000000147882 */ /* 0x000fe20000000000 */
[----:B------:R-:W-:Y:S01]  /*2bd0*/  UMOV UR21, 0x8200010 ;  /* 0x0820001000157882 */ /* 0x000fe20000000000 */
[----:B--2---:R-:W-:Y:S01]  /*2be0*/  ULEA UR6, UR6, UR4, 0x18 ;  /* 0x0000000406067291 */ /* 0x004fe2000f8ec0ff */
[----:B------:R-:W2:Y:S03]  /*2bf0*/  LDCU UR4, c[0x0][0x38c] ;  /* 0x00007180ff0477ac */ /* 0x000ea60008000800 */
[----:B------:R-:W-:-:S02]  /*2c00*/  UIADD3 UR11, UPT, UPT, UR6, 0x8400, URZ ;  /* 0x00008400060b7890 */ /* 0x000fc4000fffe0ff */
[----:B----4-:R-:W-:-:S03]  /*2c10*/  UIADD3 UR7, UPT, UPT, UR7, 0x3f, URZ ;  /* 0x0000003f07077890 */ /* 0x010fc6000fffe0ff */
[----:B-1----:R-:W1:Y:S01]  /*2c20*/  LDS R0, [UR6+0x100] ;  /* 0x00010006ff007984 */ /* 0x002e620008000800 */
[----:B------:R-:W-:Y:S02]  /*2c30*/  UIADD3 UR12, UPT, UPT, UR6, 0xc400, URZ ;  /* 0x0000c400060c7890 */ /* 0x000fe4000fffe0ff */
[----:B------:R-:W-:Y:S02]  /*2c40*/  USHF.R.S32.HI UR5, URZ, 0x1f, UR7 ;  /* 0x0000001fff057899 */ /* 0x000fe40008011407 */
[----:B------:R-:W-:Y:S02]  /*2c50*/  USHF.R.U32.HI UR11, URZ, 0x4, UR11 ;  /* 0x00000004ff0b7899 */ /* 0x000fe4000801160b */
[----:B------:R-:W-:Y:S02]  /*2c60*/  ULEA.HI UR5, UR5, UR7, URZ, 0x6 ;  /* 0x0000000705057291 */ /* 0x000fe4000f8f30ff */
[----:B------:R-:W-:Y:S02]  /*2c70*/  USHF.R.U32.HI UR12, URZ, 0x4, UR12 ;  /* 0x00000004ff0c7899 */ /* 0x000fe4000801160c */
[----:B------:R-:W-:-:S02]  /*2c80*/  USHF.R.S32.HI UR5, URZ, 0x6, UR5 ;  /* 0x00000006ff057899 */ /* 0x000fc40008011405 */
[----:B------:R-:W-:Y:S02]  /*2c90*/  ULOP3.LUT UR11, UR11, 0x3fff, URZ, 0xc0, !UPT ;  /* 0x00003fff0b0b7892 */ /* 0x000fe4000f8ec0ff */
[----:B------:R-:W-:Y:S02]  /*2ca0*/  UISETP.LT.AND UP0, UPT, UR5, 0x1, UPT ;  /* 0x000000010500788c */ /* 0x000fe4000bf01270 */
[----:B------:R-:W-:Y:S02]  /*2cb0*/  ULOP3.LUT UR12, UR12, 0x3fff, URZ, 0xc0, !UPT ;  /* 0x00003fff0c0c7892 */ /* 0x000fe4000f8ec0ff */
[----:B------:R-:W-:Y:S02]  /*2cc0*/  USEL UR10, UR5, 0x1, !UP0 ;  /* 0x00000001050a7887 */ /* 0x000fe4000c000000 */
[----:B------:R-:W-:Y:S02]  /*2cd0*/  ULOP3.LUT UR11, UR11, 0x10000, URZ, 0xfc, !UPT ;  /* 0x000100000b0b7892 */ /* 0x000fe4000f8efcff */
[----:B------:R-:W-:-:S02]  /*2ce0*/  ULOP3.LUT UR12, UR12, 0x10000, URZ, 0xfc, !UPT ;  /* 0x000100000c0c7892 */ /* 0x000fc4000f8efcff */
[----:B------:R-:W-:Y:S02]  /*2cf0*/  UIADD3 UR10, UPT, UPT, -UR10, URZ, URZ ;  /* 0x000000ff0a0a7290 */ /* 0x000fe4000fffe1ff */
[----:B--2---:R-:W-:Y:S01]  /*2d00*/  UISETP.GE.AND UP3, UPT, UR4, 0x1, UPT ;  /* 0x000000010400788c */ /* 0x004fe2000bf66270 */
[----:B-1----:R-:W-:-:S15]  /*2d10*/  R2UR UR19, R0 ;  /* 0x00000000001372ca */ /* 0x002fde00000e0000 */
.L_x_57:
[----:B------:R-:W-:Y:S02]  /*2d20*/  LEA R0, R10, UR6, 0x3 ;  /* 0x000000060a007c11 */ /* 0x000fe4000f8e18ff */
[----:B------:R-:W-:Y:S02]  /*2d30*/  SHF.L.U32 R5, R9, 0x1f, RZ ;  /* 0x0000001f09057819 */ /* 0x000fe400000006ff */
[----:B------:R-:W-:Y:S01]  /*2d40*/  PLOP3.LUT P0, PT, PT, PT, UP3, 0x80, 0x8 ;  /* 0x000000000008781c */ /* 0x000fe20003f0f038 */
[----:B------:R-:W-:Y:S01]  /*2d50*/  VIADD R3, R0, 0x60 ;  /* 0x0000006000037836 */ /* 0x000fe20000000000 */
[----:B-1----:R-:W1:Y:S02]  /*2d60*/  SYNCS.PHASECHK.TRANS64.TRYWAIT P1, [R0+URZ+0x50], R5 ;  /* 0x00005005000075a7 */ /* 0x002e6400080211ff */
[----:B-1--4-:R-:W-:Y:S09]  /*2d70*/  @!P1 BRA `(.L_x_51) ;  /* 0x0000005400549947 */ /* 0x012ff20003800000 */
.L_x_115:
[----:B------:R-:W-:Y:S01]  /*2d80*/  LEA R4, R10, UR6, 0x4 ;  /* 0x000000060a047c11 */ /* 0x000fe2000f8e20ff */
[----:B------:R-:W-:Y:S01]  /*2d90*/  @UP3 ULEA UR4, UR17, UR6, 0x3 ;  /* 0x0000000611043291 */ /* 0x000fe2000f8e18ff */
[----:B------:R-:W-:Y:S01]  /*2da0*/  PLOP3.LUT P2, PT, PT, PT, PT, 0x80, 0x8 ;  /* 0x000000000008781c */ /* 0x000fe20003f4f070 */
[----:B------:R-:W-:Y:S01]  /*2db0*/  ULEA UR8, UR18, UR6, 0x3 ;  /* 0x0000000612087291 */ /* 0x000fe2000f8e18ff */
[----:B------:R-:W-:Y:S01]  /*2dc0*/  PRMT R3, RZ, 0x654, R3 ;  /* 0x00000654ff037816 */ /* 0x000fe20000000003 */
[----:B------:R-:W-:Y:S01]  /*2dd0*/  ULEA UR9, UR18, UR19, 0x7 ;  /* 0x0000001312097291 */ /* 0x000fe2000f8e38ff */
[----:B-1----:R-:W1:Y:S01]  /*2de0*/  LDS.128 R4, [R4+0xe0] ;  /* 0x0000e00004047984 */ /* 0x002e620000000c00 */
[----:B------:R-:W-:Y:S02]  /*2df0*/  @P0 SHF.L.U32 R2, R8, 0x1f, RZ ;  /* 0x0000001f08020819 */ /* 0x000fe400000006ff */
[----:B------:R-:W-:Y:S01]  /*2e00*/  SHF.L.U32 R0, R11, 0x1f, RZ ;  /* 0x0000001f0b007819 */ /* 0x000fe200000006ff */
[----:B------:R-:W-:Y:S01]  /*2e10*/  @!PT LDS RZ, [RZ] ;  /* 0x00000000fffff984 */ /* 0x000fe20000000800 */
[----:B------:R-:W-:Y:S01]  /*2e20*/  @!PT LDS RZ, [RZ] ;  /* 0x00000000fffff984 */ /* 0x000fe20000000800 */
[----:B------:R-:W-:Y:S01]  /*2e30*/  @!PT LDS RZ, [RZ] ;  /* 0x00000000fffff984 */ /* 0x000fe20000000800 */
[----:B------:R-:W-:Y:S01]  /*2e40*/  @!PT LDS RZ, [RZ] ;  /* 0x00000000fffff984 */ /* 0x000fe20000000800 */
[----:B------:R2:W-:Y:S06]  /*2e50*/  MEMBAR.ALL.CTA ;  /* 0x0000000000007992 */ /* 0x0005ec0000008000 */
[----:B--2---:R-:W2:Y:S02]  /*2e60*/  FENCE.VIEW.ASYNC.S ;  /* 0x00000000000073c6 */ /* 0x004ea40000000000 */
[----:B--2---:R2:W-:Y:S01]  /*2e70*/  SYNCS.ARRIVE.TRANS64.RED.A1T0 RZ, [R3+URZ], RZ ;  /* 0x000000ff03ff79a7 */ /* 0x0045e200081004ff */
[----:B------:R2:W4:Y:S01]  /*2e80*/  @P0 SYNCS.PHASECHK.TRANS64.TRYWAIT P2, [UR4], R2 ;  /* 0x00000002ff0005a7 */ /* 0x0005220008041104 */
[----:B-1----:R-:W-:Y:S01]  /*2e90*/  LOP3.LUT P1, RZ, R6, 0x1, RZ, 0xc0, !PT ;  /* 0x0000000106ff7812 */ /* 0x002fe2000782c0ff */
[----:B------:R-:W1:Y:S02]  /*2ea0*/  SYNCS.PHASECHK.TRANS64.TRYWAIT P0, [UR8+0x90], R0 ;  /* 0x00009000ff0075a7 */ /* 0x000e640008001108 */
[----:B-12-4-:R-:W-:Y:S10]  /*2eb0*/  @!P0 BRA `(.L_x_52) ;  /* 0x0000005400188947 */ /* 0x016ff40003800000 */
.L_x_117:
[----:B------:R-:W-:Y:S01]  /*2ec0*/  IADD3 R10, PT, PT, R10, 0x1, RZ ;  /* 0x000000010a0a7810 */ /* 0x000fe20007ffe0ff */
[----:B------:R-:W-:Y:S06]  /*2ed0*/  BRA.U !UP3, `(.L_x_53) ;  /* 0x000000010b987547 */ /* 0x000fec000b800000 */
[----:B------:R-:W-:Y:S01]  /*2ee0*/  UPLOP3.LUT UP4, UPT, UPT, UPT, UPT, 0x40, 0x4 ;  /* 0x000000000004789c */ /* 0x000fe20003f8e870 */
[----:B------:R-:W-:Y:S01]  /*2ef0*/  UMOV UR16, UR10 ;  /* 0x0000000a00107c82 */ /* 0x000fe20008000000 */
[----:B------:R-:W-:Y:S01]  /*2f00*/  UMOV UR15, UR5 ;  /* 0x00000005000f7c82 */ /* 0x000fe20008000000 */
[----:B------:R-:W-:-:S08]  /*2f10*/  UMOV UR14, UR17 ;  /* 0x00000011000e7c82 */ /* 0x000fd00008000000 */
.L_x_56:
[----:B------:R-:W-:Y:S02]  /*2f20*/  UIADD3 UR16, UPT, UPT, UR16, 0x1, URZ ;  /* 0x0000000110107890 */ /* 0x000fe4000fffe0ff */
[----:B--2---:R-:W-:Y:S02]  /*2f30*/  ULEA UR7, UR14, UR6, 0x3 ;  /* 0x000000060e077291 */ /* 0x004fe4000f8e18ff */
[----:B------:R-:W-:Y:S01]  /*2f40*/  UISETP.NE.AND UP0, UPT, UR16, URZ, UPT ;  /* 0x000000ff1000728c */ /* 0x000fe2000bf05270 */
[----:B----4-:R-:W-:Y:S10]  /*2f50*/  @P2 BRA `(.L_x_54) ;  /* 0x00000000000c2947 */ /* 0x010ff40003800000 */
[----:B-1----:R-:W-:Y:S04]  /*2f60*/  SHF.L.U32 R3, R8, 0x1f, RZ ;  /* 0x0000001f08037819 */ /* 0x002fe800000006ff */
[----:B------:R-:W1:Y:S02]  /*2f70*/  SYNCS.PHASECHK.TRANS64.TRYWAIT P0, [UR7], R3 ;  /* 0x00000003ff0075a7 */ /* 0x000e640008001107 */
[----:B-1----:R-:W-:Y:S05]  /*2f80*/  @!P0 BRA `(.L_x_55) ;  /* 0x0000005000fc8947 */ /* 0x002fea0003800000 */
.L_x_54:
[----:B------:R-:W-:Y:S01]  /*2f90*/  UISETP.NE.AND UP1, UPT, UR15, 0x1, UPT ;  /* 0x000000010f00788c */ /* 0x000fe2000bf25270 */
[----:B------:R-:W-:Y:S01]  /*2fa0*/  PLOP3.LUT P2, PT, PT, PT, PT, 0x80, 0x8 ;  /* 0x000000000008781c */ /* 0x000fe20003f4f070 */
[----:B------:R-:W-:Y:S02]  /*2fb0*/  UIADD3 UR17, UPT, UPT, UR14, 0x1, URZ ;  /* 0x000000010e117890 */ /* 0x000fe4000fffe0ff */
[----:B------:R-:W-:Y:S02]  /*2fc0*/  ULEA UR24, UR14, UR12, 0x9 ;  /* 0x0000000c0e187291 */ /* 0x000fe4000f8e48ff */
[----:B------:R-:W-:Y:S01]  /*2fd0*/  UISETP.NE.AND UP2, UPT, UR17, 0x2, UPT ;  /* 0x000000021100788c */ /* 0x000fe2000bf45270 */
[----:B------:R-:W-:Y:S01]  /*2fe0*/  PLOP3.LUT P0, PT, PT, PT, UP1, 0x80, 0x8 ;  /* 0x000000000008781c */ /* 0x000fe20003f0f018 */
[----:B------:R-:W-:Y:S02]  /*2ff0*/  ULEA UR26, UR14, UR11, 0x9 ;  /* 0x0000000b0e1a7291 */ /* 0x000fe4000f8e48ff */
[----:B------:R-:W-:Y:S02]  /*3000*/  USEL UR13, URZ, 0x1, UP2 ;  /* 0x00000001ff0d7887 */ /* 0x000fe40009000000 */
[----:B------:R-:W-:Y:S02]  /*3010*/  USEL UR17, UR17, URZ, UP2 ;  /* 0x000000ff11117287 */ /* 0x000fe40009000000 */
[----:B------:R-:W-:Y:S02]  /*3020*/  UIADD3 UR30, UPT, UPT, UR24, 0x2, URZ ;  /* 0x00000002181e7890 */ /* 0x000fe4000fffe0ff */
[----:B------:R-:W-:Y:S01]  /*3030*/  @UP1 ULEA UR4, UR17, UR6, 0x3 ;  /* 0x0000000611041291 */ /* 0x000fe2000f8e18ff */
[----:B------:R-:W-:Y:S01]  /*3040*/  LOP3.LUT R8, R8, UR13, RZ, 0x3c, !PT ;  /* 0x0000000d08087c12 */ /* 0x000fe2000f8e3cff */
[----:B------:R-:W-:Y:S02]  /*3050*/  UIADD3 UR28, UPT, UPT, UR26, 0x2, URZ ;  /* 0x000000021a1c7890 */ /* 0x000fe4000fffe0ff */
[----:B------:R-:W-:Y:S01]  /*3060*/  UIADD3 UR7, UPT, UPT, UR7, 0x10, URZ ;  /* 0x0000001007077890 */ /* 0x000fe2000fffe0ff */
[----:B-1----:R-:W-:Y:S01]  /*3070*/  @P0 SHF.L.U32 R0, R8, 0x1f, RZ ;  /* 0x0000001f08000819 */ /* 0x002fe200000006ff */
[----:B------:R-:W-:Y:S01]  /*3080*/  UMOV UR25, 0x80004020 ;  /* 0x8000402000197882 */ /* 0x000fe20000000000 */
[----:B------:R-:W-:Y:S01]  /*3090*/  UMOV UR27, 0x80004020 ;  /* 0x80004020001b7882 */ /* 0x000fe20000000000 */
[----:B------:R-:W-:Y:S01]  /*30a0*/  UMOV UR31, 0x80004020 ;  /* 0x80004020001f7882 */ /* 0x000fe20000000000 */
[----:B------:R2:W4:Y:S01]  /*30b0*/  @P0 SYNCS.PHASECHK.TRANS64.TRYWAIT P2, [UR4], R0 ;  /* 0x00000000ff0005a7 */ /* 0x0005220008041104 */
[----:B------:R-:W-:Y:S01]  /*30c0*/  UIADD3 UR15, UPT, UPT, UR15, -0x1, URZ ;  /* 0xffffffff0f0f7890 */ /* 0x000fe2000fffe0ff */
[----:B------:R2:W-:Y:S01]  /*30d0*/  UTCQMMA gdesc[UR26], gdesc[UR24], tmem[UR9], tmem[UR22], idesc[UR23], UP4 ;  /* 0x00ff16181a0075ea */ /* 0x0005e2000a000309 */
[----:B------:R-:W-:Y:S01]  /*30e0*/  UPLOP3.LUT UP4, UPT, UPT, UPT, UPT, 0x80, 0x8 ;  /* 0x000000000008789c */ /* 0x000fe20003f8f070 */
[----:B------:R-:W-:Y:S01]  /*30f0*/  UMOV UR29, 0x80004020 ;  /* 0x80004020001d7882 */ /* 0x000fe20000000000 */
[----:B------:R-:W-:Y:S01]  /*3100*/  UMOV UR14, UR17 ;  /* 0x00000011000e7c82 */ /* 0x000fe20008000000 */
[----:B------:R2:W-:Y:S01]  /*3110*/  UTCQMMA gdesc[UR28], gdesc[UR30], tmem[UR9], tmem[UR20], idesc[UR21], UPT ;  /* 0x00ff141e1c0075ea */ /* 0x0005e2000b800309 */
[----:B------:R2:W-:Y:S01]  /*3120*/  UTCBAR [UR7], URZ ;  /* 0x000000ff070073e9 */ /* 0x0005e200080000ff */
[----:B------:R-:W-:Y:S06]  /*3130*/  BRA.U UP0, `(.L_x_56) ;  /* 0xfffffffd00787547 */ /* 0x000fec000b83ffff */
.L_x_53:
[----:B------:R-:W-:Y:S01]  /*3140*/  UIADD3 UR18, UPT, UPT, UR18, 0x1, URZ ;  /* 0x0000000112127890 */ /* 0x000fe2000fffe0ff */
[C---:B------:R-:W-:Y:S01]  /*3150*/  ISETP.NE.AND P0, PT, R10.reuse, 0x2, PT ;  /* 0x000000020a00780c */ /* 0x040fe20003f05270 */
[----:B------:R-:W-:Y:S02]  /*3160*/  UIADD3 UR8, UPT, UPT, UR8, 0x70, URZ ;  /* 0x0000007008087890 */ /* 0x000fe4000fffe0ff */
[----:B------:R-:W-:Y:S01]  /*3170*/  UISETP.NE.AND UP0, UPT, UR18, 0x4, UPT ;  /* 0x000000041200788c */ /* 0x000fe2000bf05270 */
[----:B-12---:R-:W-:Y:S02]  /*3180*/  SEL R0, RZ, 0x1, P0 ;  /* 0x00000001ff007807 */ /* 0x006fe40000000000 */
[----:B------:R-:W-:Y:S01]  /*3190*/  SEL R10, R10, RZ, P0 ;  /* 0x000000ff0a0a7207 */ /* 0x000fe20000000000 */
[----:B------:R-:W-:Y:S01]  /*31a0*/  USEL UR4, URZ, 0x1, UP0 ;  /* 0x00000001ff047887 */ /* 0x000fe20008000000 */
[----:B------:R-:W-:Y:S01]  /*31b0*/  LOP3.LUT R9, R9, R0, RZ, 0x3c, !PT ;  /* 0x0000000009097212 */ /* 0x000fe200078e3cff */
[----:B------:R-:W-:Y:S01]  /*31c0*/  USEL UR18, UR18, URZ, UP0 ;  /* 0x000000ff12127287 */ /* 0x000fe20008000000 */
[----:B------:R1:W-:Y:S03]  /*31d0*/  UTCBAR [UR8], URZ ;  /* 0x000000ff080073e9 */ /* 0x0003e600080000ff */
[----:B------:R-:W-:Y:S01]  /*31e0*/  LOP3.LUT R11, R11, UR4, RZ, 0x3c, !PT ;  /* 0x000000040b0b7c12 */ /* 0x000fe2000f8e3cff */
[----:B------:R-:W-:Y:S07]  /*31f0*/  @P1 BRA `(.L_x_57) ;  /* 0xfffffff800c81947 */ /* 0x000fee000383ffff */
[----:B------:R-:W2:Y:S01]  /*3200*/  S2UR UR4, SR_CgaCtaId ;  /* 0x00000000000479c3 */ /* 0x000ea20000008800 */
[----:B------:R-:W-:Y:S01]  /*3210*/  ELECT P0, URZ, PT ;  /* 0x0000000000ff782f */ /* 0x000fe20003800000 */
[----:B------:R-:W-:Y:S01]  /*3220*/  IMAD.MOV.U32 R0, RZ, RZ, 0x1 ;  /* 0x00000001ff007424 */ /* 0x000fe200078e00ff */
[----:B------:R-:W-:Y:S01]  /*3230*/  UIADD3 UR6, UPT, UPT, UR6, 0x90, URZ ;  /* 0x0000009006067890 */ /* 0x000fe2000fffe0ff */
[----:B------:R-:W-:Y:S01]  /*3240*/  SHF.L.U32 R3, R11, 0x1f, RZ ;  /* 0x0000001f0b037819 */ /* 0x000fe200000006ff */
[----:B------:R-:W-:-:S03]  /*3250*/  UMOV UR5, 0x40 ;  /* 0x0000004000057882 */ /* 0x000fc60000000000 */
[----:B------:R-:W-:Y:S01]  /*3260*/  UVIRTCOUNT.DEALLOC.SMPOOL 0x80 ;  /* 0x000000800000784c */ /* 0x000fe20000000000 */
[----:B--2---:R-:W-:Y:S02]  /*3270*/  ULEA UR4, UR4, UR5, 0x18 ;  /* 0x0000000504047291 */ /* 0x004fe4000f8ec0ff */
[----:B------:R-:W-:-:S07]  /*3280*/  ULEA UR5, UR18, UR6, 0x3 ;  /* 0x0000000612057291 */ /* 0x000fce000f8e18ff */
[----:B------:R2:W-:Y:S02]  /*3290*/  @P0 STS.U8 [UR4+0x1c], R0 ;  /* 0x00001c00ff000988 */ /* 0x0005e40008000004 */
[----:B------:R-:W3:Y:S02]  /*32a0*/  SYNCS.PHASECHK.TRANS64.TRYWAIT P0, [UR5], R3 ;  /* 0x00000003ff0075a7 */ /* 0x000ee40008001105 */
[----:B--23--:R-:W-:Y:S05]  /*32b0*/  @!P0 BRA `(.L_x_58) ;  /* 0x0000005000488947 */ /* 0x00cfea0003800000 */
.L_x_120:
[----:B------:R-:W-:-:S04]  /*32c0*/  UIADD3 UR7, UPT, UPT, UR18, 0x1, URZ ;  /* 0x0000000112077890 */ /* 0x000fc8000fffe0ff */
[----:B------:R-:W-:-:S04]  /*32d0*/  UISETP.NE.AND UP0, UPT, UR7, 0x4, UPT ;  /* 0x000000040700788c */ /* 0x000fc8000bf05270 */
[----:B-1----:R-:W-:Y:S02]  /*32e0*/  USEL UR8, URZ, 0x1, UP0 ;  /* 0x00000001ff087887 */ /* 0x002fe40008000000 */
[----:B------:R-:W-:-:S04]  /*32f0*/  USEL UR7, UR7, URZ, UP0 ;  /* 0x000000ff07077287 */ /* 0x000fc80008000000 */
[----:B------:R-:W-:Y:S01]  /*3300*/  ULEA UR5, UR7, UR6, 0x3 ;  /* 0x0000000607057291 */ /* 0x000fe2000f8e18ff */
[----:B------:R-:W-:-:S04]  /*3310*/  LOP3.LUT R2, R11, UR8, RZ, 0x3c, !PT ;  /* 0x000000080b027c12 */ /* 0x000fc8000f8e3cff */
[----:B--2---:R-:W-:-:S04]  /*3320*/  SHF.L.U32 R3, R2, 0x1f, RZ ;  /* 0x0000001f02037819 */ /* 0x004fc800000006ff */
[----:B------:R-:W1:Y:S02]  /*3330*/  SYNCS.PHASECHK.TRANS64.TRYWAIT P0, [UR5], R3 ;  /* 0x00000003ff0075a7 */ /* 0x000e640008001105 */
[----:B-1----:R-:W-:Y:S05]  /*3340*/  @!P0 BRA `(.L_x_59) ;  /* 0x00000050003c8947 */ /* 0x002fea0003800000 */
.L_x_122:
[----:B------:R-:W-:-:S04]  /*3350*/  UIADD3 UR7, UPT, UPT, UR7, 0x1, URZ ;  /* 0x0000000107077890 */ /* 0x000fc8000fffe0ff */
[----:B------:R-:W-:-:S04]  /*3360*/  UISETP.NE.AND UP0, UPT, UR7, 0x4, UPT ;  /* 0x000000040700788c */ /* 0x000fc8000bf05270 */
[----:B------:R-:W-:Y:S02]  /*3370*/  USEL UR8, URZ, 0x1, UP0 ;  /* 0x00000001ff087887 */ /* 0x000fe40008000000 */
[----:B------:R-:W-:-:S04]  /*3380*/  USEL UR7, UR7, URZ, UP0 ;  /* 0x000000ff07077287 */ /* 0x000fc80008000000 */
[----:B------:R-:W-:Y:S01]  /*3390*/  ULEA UR5, UR7, UR6, 0x3 ;  /* 0x0000000607057291 */ /* 0x000fe2000f8e18ff */
[----:B------:R-:W-:-:S04]  /*33a0*/  LOP3.LUT R2, R2, UR8, RZ, 0x3c, !PT ;  /* 0x0000000802027c12 */ /* 0x000fc8000f8e3cff */
[----:B-1----:R-:W-:-:S04]  /*33b0*/  SHF.L.U32 R3, R2, 0x1f, RZ ;  /* 0x0000001f02037819 */ /* 0x002fc800000006ff */
[----:B------:R-:W1:Y:S02]  /*33c0*/  SYNCS.PHASECHK.TRANS64.TRYWAIT P0, [UR5], R3 ;  /* 0x00000003ff0075a7 */ /* 0x000e640008001105 */
[----:B-1----:R-:W-:Y:S05]  /*33d0*/  @!P0 BRA `(.L_x_60) ;  /* 0x0000005000308947 */ /* 0x002fea0003800000 */
.L_x_124:
[----:B------:R-:W-:-:S04]  /*33e0*/  UIADD3 UR7, UPT, UPT, UR7, 0x1, URZ ;  /* 0x0000000107077890 */ /* 0x000fc8000fffe0ff */
[----:B------:R-:W-:-:S04]  /*33f0*/  UISETP.NE.AND UP0, UPT, UR7, 0x4, UPT ;  /* 0x000000040700788c */ /* 0x000fc8000bf05270 */
[----:B------:R-:W-:Y:S02]  /*3400*/  USEL UR5, URZ, 0x1, UP0 ;  /* 0x00000001ff057887 */ /* 0x000fe40008000000 */
[----:B------:R-:W-:-:S04]  /*3410*/  USEL UR7, UR7, URZ, UP0 ;  /* 0x000000ff07077287 */ /* 0x000fc80008000000 */
[----:B------:R-:W-:Y:S01]  /*3420*/  ULEA UR7, UR7, UR6, 0x3 ;  /* 0x0000000607077291 */ /* 0x000fe2000f8e18ff */
[----:B-1----:R-:W-:-:S04]  /*3430*/  LOP3.LUT R3, R2, UR5, RZ, 0x3c, !PT ;  /* 0x0000000502037c12 */ /* 0x002fc8000f8e3cff */
[----:B------:R-:W-:-:S04]  /*3440*/  SHF.L.U32 R3, R3, 0x1f, RZ ;  /* 0x0000001f03037819 */ /* 0x000fc800000006ff */
[----:B------:R-:W1:Y:S02]  /*3450*/  SYNCS.PHASECHK.TRANS64.TRYWAIT P0, [UR7], R3 ;  /* 0x00000003ff0075a7 */ /* 0x000e640008001107 */
[----:B-1----:R-:W-:Y:S05]  /*3460*/  @!P0 BRA `(.L_x_61) ;  /* 0x0000005000248947 */ /* 0x002fea0003800000 */
.L_x_126:
[----:B------:R-:W-:Y:S01]  /*3470*/  NOP ;  /* 0x0000000000007918 */ /* 0x000fe20000000000 */
[----:B-1----:R-:W1:Y:S01]  /*3480*/  LDS R0, [UR4+0x14] ;  /* 0x00001404ff007984 */ /* 0x002e620008000800 */
[----:B------:R-:W-:Y:S01]  /*3490*/  ULOP3.LUT UR6, UR19, 0xffff, URZ, 0xc0, !UPT ;  /* 0x0000ffff13067892 */ /* 0x000fe2000f8ec0ff */
[----:B------:R-:W-:Y:S01]  /*34a0*/  UMOV UR8, 0xffff ;  /* 0x0000ffff00087882 */ /* 0x000fe20000000000 */
[----:B------:R-:W-:Y:S02]  /*34b0*/  UMOV UR5, 0x1 ;  /* 0x0000000100057882 */ /* 0x000fe40000000000 */
[----:B------:R-:W-:-:S04]  /*34c0*/  USHF.R.U32.HI UR6, URZ, 0x5, UR6 ;  /* 0x00000005ff067899 */ /* 0x000fc80008011606 */
[----:B------:R-:W-:Y:S02]  /*34d0*/  USHF.L.U32 UR8, UR8, UR6, URZ ;  /* 0x0000000608087299 */ /* 0x000fe400080006ff */
[----:B------:R-:W-:-:S04]  /*34e0*/  USHF.L.U32 UR5, UR5, UR6, URZ ;  /* 0x0000000605057299 */ /* 0x000fc800080006ff */
[----:B-1----:R-:W-:-:S04]  /*34f0*/  LOP3.LUT R0, R0, UR8, RZ, 0xc0, !PT ;  /* 0x0000000800007c12 */ /* 0x002fc8000f8ec0ff */
[----:B------:R-:W-:-:S13]  /*3500*/  ISETP.NE.AND P0, PT, R0, UR8, PT ;  /* 0x0000000800007c0c */ /* 0x000fda000bf05270 */
[----:B------:R-:W-:Y:S05]  /*3510*/  @P0 BRA `(.L_x_62) ;  /* 0x0000000000580947 */ /* 0x000fea0003800000 */
[----:B------:R-:W1:Y:S02]  /*3520*/  LDS R0, [UR4+0x18] ;  /* 0x00001804ff007984 */ /* 0x000e640008000800 */
[----:B-1----:R-:W-:-:S04]  /*3530*/  LOP3.LUT R0, R0, UR5, RZ, 0xc0, !PT ;  /* 0x0000000500007c12 */ /* 0x002fc8000f8ec0ff */
[----:B------:R-:W-:-:S13]  /*3540*/  ISETP.NE.AND P0, PT, R0, UR5, PT ;  /* 0x0000000500007c0c */ /* 0x000fda000bf05270 */
[----:B------:R-:W-:Y:S05]  /*3550*/  @P0 BRA `(.L_x_63) ;  /* 0x00000000003c0947 */ /* 0x000fea0003800000 */
[----:B------:R-:W1:Y:S01]  /*3560*/  S2R R2, SR_LANEID ;  /* 0x0000000000027919 */ /* 0x000e620000000000 */
[----:B------:R-:W-:Y:S01]  /*3570*/  ULOP3.LUT UR8, URZ, UR8, URZ, 0x33, !UPT ;  /* 0x00000008ff087292 */ /* 0x000fe2000f8e33ff */
[----:B------:R-:W-:Y:S01]  /*3580*/  LOP3.LUT R4, RZ, UR5, RZ, 0x33, !PT ;  /* 0x00000005ff047c12 */ /* 0x000fe2000f8e33ff */
[----:B------:R-:W-:Y:S02]  /*3590*/  VOTEU.ANY UR7, UPT, PT ;  /* 0x0000000000077886 */ /* 0x000fe400038e0100 */
[----:B------:R-:W-:Y:S01]  /*35a0*/  UFLO.U32 UR7, UR7 ;  /* 0x00000007000772bd */ /* 0x000fe200080e0000 */
[----:B------:R-:W2:Y:S01]  /*35b0*/  REDUX UR5, R4 ;  /* 0x00000000040573c4 */ /* 0x000ea20000000000 */
[----:B------:R-:W-:-:S06]  /*35c0*/  IMAD.U32 R0, RZ, RZ, UR8 ;  /* 0x00000008ff007e24 */ /* 0x000fcc000f8e00ff */
[----:B------:R3:W-:Y:S01]  /*35d0*/  UTCATOMSWS.AND URZ, UR8 ;  /* 0x0000000800ff79e3 */ /* 0x0007e20008000000 */
[----:B------:R-:W4:Y:S01]  /*35e0*/  REDUX UR6, R0 ;  /* 0x00000000000673c4 */ /* 0x000f220000000000 */
[----:B-1----:R-:W-:Y:S01]  /*35f0*/  ISETP.EQ.U32.AND P0, PT, R2, UR7, PT ;  /* 0x0000000702007c0c */ /* 0x002fe2000bf02070 */
[----:B--2---:R-:W-:Y:S01]  /*3600*/  IMAD.U32 R2, RZ, RZ, UR5 ;  /* 0x00000005ff027e24 */ /* 0x004fe2000f8e00ff */
[----:B----4-:R-:W-:-:S11]  /*3610*/  MOV R3, UR6 ;  /* 0x0000000600037c02 */ /* 0x010fd60008000f00 */
[----:B------:R3:W-:Y:S04]  /*3620*/  @P0 ATOMS.AND RZ, [UR4+0x14], R3 ;  /* 0x00001403ffff098c */ /* 0x0007e8000a800004 */
[----:B------:R3:W-:Y:S01]  /*3630*/  @P0 ATOMS.AND RZ, [UR4+0x18], R2 ;  /* 0x00001802ffff098c */ /* 0x0007e2000a800004 */
[----:B------:R-:W-:Y:S05]  /*3640*/  BRA `(.L_x_64) ;  /* 0x0000000000147947 */ /* 0x000fea0003800000 */
.L_x_63:
[----:B------:R-:W-:Y:S02]  /*3650*/  MOV R2, 0x3670 ;  /* 0x0000367000027802 */ /* 0x000fe40000000f00 */
[----:B----45:R-:W-:Y:S05]  /*3660*/  CALL.REL.NOINC `($__internal_0_$__cuda_sm10x_tcgen05_guardrail_trap_col_being_dealloced_not_returned_by_alloc) ;  /* 0x0000005000807944 */ /* 0x030fea0003c00000 */
[----:B------:R-:W-:Y:S05]  /*3670*/  BRA `(.L_x_64) ;  /* 0x0000000000087947 */ /* 0x000fea0003800000 */
.L_x_62:
[----:B------:R-:W-:Y:S02]  /*3680*/  MOV R2, 0x36a0 ;  /* 0x000036a000027802 */ /* 0x000fe40000000f00 */
[----:B----45:R-:W-:Y:S05]  /*3690*/  CALL.REL.NOINC `($__internal_2_$__cuda_sm10x_tcgen05_guardrail_trap_unallocated_columns_being_dealloced) ;  /* 0x00000050008c7944 */ /* 0x030fea0003c00000 */
.L_x_64:
[----:B------:R-:W-:Y:S01]  /*36a0*/  NOP ;  /* 0x0000000000007918 */ /* 0x000fe20000000000 */
[----:B---3--:R-:W-:Y:S05]  /*36b0*/  EXIT ;  /* 0x000000000000794d */ /* 0x008fea0003800000 */
.L_x_46:
[----:B------:R-:W-:-:S09]  /*36c0*/  UISETP.NE.OR UP2, UPT, UR8, 0x3, !UP2 ;  /* 0x000000030800788c */ /* 0x000fd2000d745670 */
[----:B------:R-:W-:Y:S05]  /*36d0*/  BRA.U UP2, `(.L_x_65) ;  /* 0x0000000d02407547 */ /* 0x000fea000b800000 */
[----:B------:R-:W1:Y:S01]  /*36e0*/  LDC R0, c[0x0][0xb30] ;  /* 0x0002cc00ff007b82 */ /* 0x000e620000000800 */
[----:B------:R-:W2:Y:S01]  /*36f0*/  LDCU.64 UR8, c[0x0][0x888] ;  /* 0x00011100ff0877ac */ /* 0x000ea20008000a00 */
[----:B------:R-:W-:Y:S02]  /*3700*/  HFMA2 R29, -RZ, RZ, 0, 0 ;  /* 0x00000000ff1d7431 */ /* 0x000fe400000001ff */
[----:B------:R-:W-:Y:S01]  /*3710*/  IMAD.MOV.U32 R31, RZ, RZ, 0x1 ;  /* 0x00000001ff1f7424 */ /* 0x000fe200078e00ff */
[----:B------:R-:W-:Y:S01]  /*3720*/  MOV R23, 0x2000 ;  /* 0x0000200000177802 */ /* 0x000fe20000000f00 */
[----:B------:R-:W4:Y:S01]  /*3730*/  LDCU.64 UR4, c[0x0][0x890] ;  /* 0x00011200ff0477ac */ /* 0x000f220008000a00 */
[----:B------:R-:W-:Y:S01]  /*3740*/  IMAD.MOV.U32 R30, RZ, RZ, RZ ;  /* 0x000000ffff1e7224 */ /* 0x000fe200078e00ff */
[----:B------:R-:W3:Y:S01]  /*3750*/  LDC R19, c[0x0][0x370] ;  /* 0x0000dc00ff137b82 */ /* 0x000ee20000000800 */
[----:B------:R-:W-:Y:S01]  /*3760*/  UMOV UR7, 0x400 ;  /* 0x0000040000077882 */ /* 0x000fe20000000000 */
[----:B------:R-:W-:-:S02]  /*3770*/  UPLOP3.LUT UP1, UPT, UPT, UPT, UPT, 0x40, 0x4 ;  /* 0x000000000004789c */ /* 0x000fc40003f2e870 */
[----:B------:R-:W-:-:S04]  /*3780*/  ULEA UR7, UR37, UR7, 0x18 ;  /* 0x0000000725077291 */ /* 0x000fc8000f8ec0ff */
[----:B------:R-:W3:Y:S01]  /*3790*/  LDC R2, c[0x0][0xb0c] ;  /* 0x0002c300ff027b82 */ /* 0x000ee20000000800 */
[----:B------:R-:W-:Y:S02]  /*37a0*/  UIADD3 UR13, UPT, UPT, UR7, 0x28, URZ ;  /* 0x00000028070d7890 */ /* 0x000fe4000fffe0ff */
[----:B--2---:R-:W-:Y:S02]  /*37b0*/  UISETP.NE.U32.AND UP2, UPT, UR8, URZ, UPT ;  /* 0x000000ff0800728c */ /* 0x004fe4000bf45070 */
[----:B------:R-:W-:Y:S02]  /*37c0*/  UIADD3 UR17, UPT, UPT, UR7, 0x20, URZ ;  /* 0x0000002007117890 */ /* 0x000fe4000fffe0ff */
[----:B----4-:R-:W-:Y:S01]  /*37d0*/  UISETP.NE.U32.AND UP3, UPT, UR4, URZ, UPT ;  /* 0x000000ff0400728c */ /* 0x010fe2000bf65070 */
[----:B------:R-:W2:Y:S01]  /*37e0*/  LDC R18, c[0x0][0xb20] ;  /* 0x0002c800ff127b82 */ /* 0x000ea20000000800 */
[----:B-1----:R-:W-:Y:S01]  /*37f0*/  ISETP.NE.AND P1, PT, R0, 0x1, PT ;  /* 0x000000010000780c */ /* 0x002fe20003f25270 */
[----:B------:R-:W-:-:S02]  /*3800*/  UISETP.NE.AND.EX UP2, UPT, UR9, URZ, UPT, UP2 ;  /* 0x000000ff0900728c */ /* 0x000fc4000bf45320 */
[----:B------:R-:W-:Y:S02]  /*3810*/  UPRMT UR13, UR37, 0x654, UR13 ;  /* 0x00000654250d7896 */ /* 0x000fe4000800000d */
[----:B------:R-:W-:Y:S02]  /*3820*/  UISETP.NE.AND.EX UP3, UPT, UR5, URZ, UPT, UP3 ;  /* 0x000000ff0500728c */ /* 0x000fe4000bf65330 */
[----:B------:R-:W1:Y:S08]  /*3830*/  LDC.64 R32, c[0x0][0x348] ;  /* 0x0000d200ff207b82 */ /* 0x000e700000000a00 */
[----:B------:R-:W4:Y:S08]  /*3840*/  LDC.64 R16, c[0x0][0xb10] ;  /* 0x0002c400ff107b82 */ /* 0x000f300000000a00 */
[----:B------:R-:W1:Y:S08]  /*3850*/  LDC.64 R6, c[0x0][0xb18] ;  /* 0x0002c600ff067b82 */ /* 0x000e700000000a00 */
[----:B------:R-:W1:Y:S08]  /*3860*/  LDC.64 R4, c[0x0][0xb28] ;  /* 0x0002ca00ff047b82 */ /* 0x000e700000000a00 */
[----:B--23--:R-:W1:Y:S02]  /*3870*/  LDC R22, c[0x0][0x374] ;  /* 0x0000dd00ff167b82 */ /* 0x00ce640000000800 */
.L_x_74:
[C---:B------:R-:W-:Y:S02]  /*3880*/  LEA R0, R30.reuse, UR7, 0x3 ;  /* 0x000000071e007c11 */ /* 0x040fe4000f8e18ff */
[----:B------:R-:W-:Y:S02]  /*3890*/  SHF.L.U32 R3, R29, 0x1f, RZ ;  /* 0x0000001f1d037819 */ /* 0x000fe400000006ff */
[----:B------:R-:W-:Y:S02]  /*38a0*/  LEA R24, R30, UR7, 0x4 ;  /* 0x000000071e187c11 */ /* 0x000fe4000f8e20ff */
[----:B--2---:R-:W2:Y:S02]  /*38b0*/  SYNCS.PHASECHK.TRANS64.TRYWAIT P0, [R0+URZ+0x50], R3 ;  /* 0x00005003000075a7 */ /* 0x004ea400080011ff */
[----:B--2---:R-:W-:Y:S05]  /*38c0*/  @!P0 BRA `(.L_x_66) ;  /* 0x0000004c00248947 */ /* 0x004fea0003800000 */
.L_x_127:
[----:B------:R-:W-:Y:S01]  /*38d0*/  ISETP.GE.AND P0, PT, R72, 0x1, PT ;  /* 0x000000014800780c */ /* 0x000fe20003f06270 */
[----:B------:R-:W3:Y:S01]  /*38e0*/  LDS.128 R24, [R24+0xe0] ;  /* 0x0000e00018187984 */ /* 0x000ee20000000c00 */
[----:B--2---:R-:W-:Y:S01]  /*38f0*/  VIADD R0, R0, 0x60 ;  /* 0x0000006000007836 */ /* 0x004fe20000000000 */
[----:B------:R-:W-:Y:S01]  /*3900*/  @!PT LDS RZ, [RZ] ;  /* 0x00000000fffff984 */ /* 0x000fe20000000800 */
[----:B------:R-:W-:Y:S01]  /*3910*/  @!PT LDS RZ, [RZ] ;  /* 0x00000000fffff984 */ /* 0x000fe20000000800 */
[----:B------:R-:W-:Y:S01]  /*3920*/  @!PT LDS RZ, [RZ] ;  /* 0x00000000fffff984 */ /* 0x000fe20000000800 */
[----:B------:R-:W-:Y:S01]  /*3930*/  @!PT LDS RZ, [RZ] ;  /* 0x00000000fffff984 */ /* 0x000fe20000000800 */
[----:B------:R2:W-:Y:S06]  /*3940*/  MEMBAR.ALL.CTA ;  /* 0x0000000000007992 */ /* 0x0005ec0000008000 */
[----:B--2---:R-:W2:Y:S01]  /*3950*/  FENCE.VIEW.ASYNC.S ;  /* 0x00000000000073c6 */ /* 0x004ea20000000000 */
[----:B------:R-:W-:Y:S04]  /*3960*/  PRMT R0, RZ, 0x654, R0 ;  /* 0x00000654ff007816 */ /* 0x000fe80000000000 */
[----:B--2---:R2:W-:Y:S01]  /*3970*/  SYNCS.ARRIVE.TRANS64.RED.A1T0 RZ, [R0+URZ], RZ ;  /* 0x000000ff00ff79a7 */ /* 0x0045e200081004ff */
[----:B---3--:R-:W-:Y:S11]  /*3980*/  LOP3.LUT P3, RZ, R26, 0x1, RZ, 0xc0, !PT ;  /* 0x000000011aff7812 */ /* 0x008ff6000786c0ff */
[----:B------:R-:W-:Y:S02]  /*3990*/  @!UPT UIADD3 URZ, UPT, UPT, URZ, URZ, URZ ;  /* 0x000000fffffff290 */ /* 0x000fe4000fffe0ff */
[----:B------:R-:W-:Y:S02]  /*39a0*/  @P3 MOV R13, R24 ;  /* 0x00000018000d3202 */ /* 0x000fe40000000f00 */
[----:B------:R-:W-:Y:S01]  /*39b0*/  @P3 LOP3.LUT R8, R25, 0xffff, RZ, 0xc0, !PT ;  /* 0x0000ffff19083812 */ /* 0x000fe200078ec0ff */
[----:B--2---:R-:W-:Y:S06]  /*39c0*/  @!P0 BRA `(.L_x_67) ;  /* 0x0000000000a48947 */ /* 0x004fec0003800000 */
[----:B-1----:R-:W-:Y:S01]  /*39d0*/  IMAD.HI.U32 R35, R22, R7, RZ ;  /* 0x0000000716237227 */ /* 0x002fe200078e00ff */
[----:B------:R-:W-:Y:S02]  /*39e0*/  ISETP.NE.AND P0, PT, R6, 0x1, PT ;  /* 0x000000010600780c */ /* 0x000fe40003f05270 */
[----:B------:R-:W-:Y:S01]  /*39f0*/  ISETP.NE.AND P2, PT, R72, 0x1, PT ;  /* 0x000000014800780c */ /* 0x000fe20003f45270 */
[----:B----4-:R-:W-:Y:S01]  /*3a00*/  IMAD.HI.U32 R34, R19, R16, RZ ;  /* 0x0000001013227227 */ /* 0x010fe200078e00ff */
[----:B------:R-:W-:Y:S02]  /*3a10*/  SHF.R.U32.HI R35, RZ, R18, R35 ;  /* 0x00000012ff237219 */ /* 0x000fe40000011623 */
[----:B------:R-:W-:Y:S01]  /*3a20*/  ISETP.NE.AND P4, PT, R2, 0x1, PT ;  /* 0x000000010200780c */ /* 0x000fe20003f85270 */
[----:B------:R-:W-:Y:S01]  /*3a30*/  IMAD.HI.U32 R36, R13, R16, RZ ;  /* 0x000000100d247227 */ /* 0x000fe200078e00ff */
[----:B------:R-:W-:Y:S02]  /*3a40*/  SHF.R.U32.HI R34, RZ, R17, R34 ;  /* 0x00000011ff227219 */ /* 0x000fe40000011622 */
[----:B------:R-:W-:Y:S01]  /*3a50*/  SEL R3, R22, R35, !P0 ;  /* 0x0000002316037207 */ /* 0x000fe20004000000 */
[C---:B------:R-:W-:Y:S01]  /*3a60*/  IMAD.HI.U32 R35, R8.reuse, R7, RZ ;  /* 0x0000000708237227 */ /* 0x040fe200078e00ff */
[----:B------:R-:W-:Y:S02]  /*3a70*/  SEL R11, R19, R34, !P4 ;  /* 0x00000022130b7207 */ /* 0x000fe40006000000 */
[----:B------:R-:W-:Y:S01]  /*3a80*/  SHF.R.U32.HI R36, RZ, R17, R36 ;  /* 0x00000011ff247219 */ /* 0x000fe20000011624 */
[----:B------:R-:W-:Y:S01]  /*3a90*/  IMAD.HI.U32 R38, R3, R4, RZ ;  /* 0x0000000403267227 */ /* 0x000fe200078e00ff */
[----:B------:R-:W-:Y:S03]  /*3aa0*/  SHF.R.U32.HI R35, RZ, R18, R35 ;  /* 0x00000012ff237219 */ /* 0x000fe60000011623 */
[----:B------:R-:W-:Y:S01]  /*3ab0*/  IMAD.HI.U32 R34, R11, R4, RZ ;  /* 0x000000040b227227 */ /* 0x000fe200078e00ff */
[----:B------:R-:W-:Y:S02]  /*3ac0*/  @P2 SHF.R.U32.HI R3, RZ, R5, R38 ;  /* 0x00000005ff032219 */ /* 0x000fe40000011626 */
[----:B------:R-:W-:Y:S02]  /*3ad0*/  SEL R9, R8, R35, !P0 ;  /* 0x0000002308097207 */ /* 0x000fe40004000000 */
[----:B------:R-:W-:Y:S01]  /*3ae0*/  @P2 SHF.R.U32.HI R11, RZ, R5, R34 ;  /* 0x00000005ff0b2219 */ /* 0x000fe20000011622 */
[C---:B------:R-:W-:Y:S01]  /*3af0*/  IMAD R10, R72.reuse, R3, RZ ;  /* 0x00000003480a7224 */ /* 0x040fe200078e02ff */
[----:B------:R-:W-:Y:S01]  /*3b00*/  SEL R3, R13, R36, !P4 ;  /* 0x000000240d037207 */ /* 0x000fe20006000000 */
[C---:B------:R-:W-:Y:S03]  /*3b10*/  IMAD.HI.U32 R14, R9.reuse, R4, RZ ;  /* 0x00000004090e7227 */ /* 0x040fe600078e00ff */
[----:B------:R-:W-:Y:S01]  /*3b20*/  ISETP.GE.AND P0, PT, R9, R10, PT ;  /* 0x0000000a0900720c */ /* 0x000fe20003f06270 */
[C---:B------:R-:W-:Y:S01]  /*3b30*/  IMAD R12, R72.reuse, R11, RZ ;  /* 0x0000000b480c7224 */ /* 0x040fe200078e02ff */
[-C--:B------:R-:W-:Y:S04]  /*3b40*/  SHF.R.U32.HI R14, RZ, R5.reuse, R14 ;  /* 0x00000005ff0e7219 */ /* 0x080fe8000001160e */
[----:B------:R-:W-:Y:S02]  /*3b50*/  ISETP.GE.OR P0, PT, R3, R12, P0 ;  /* 0x0000000c0300720c */ /* 0x000fe40000706670 */
[----:B------:R-:W-:Y:S05]  /*3b60*/  SEL R15, R9, R14, !P2 ;  /* 0x0000000e090f7207 */ /* 0x000fea0005000000 */
[----:B------:R-:W-:Y:S04]  /*3b70*/  IMAD.MOV R14, RZ, RZ, -R15 ;  /* 0x000000ffff0e7224 */ /* 0x000fe800078e0a0f */
[----:B------:R-:W-:Y:S02]  /*3b80*/  IMAD R14, R72, R14, R9 ;  /* 0x0000000e480e7224 */ /* 0x000fe400078e0209 */
[C---:B------:R-:W-:Y:S05]  /*3b90*/  @!P0 IMAD.HI.U32 R10, R3.reuse, R4, RZ ;  /* 0x00000004030a8227 */ /* 0x040fea00078e00ff */
[----:B------:R-:W-:Y:S04]  /*3ba0*/  @!P0 SHF.R.U32.HI R10, RZ, R5, R10 ;  /* 0x00000005ff0a8219 */ /* 0x000fe8000001160a */
[----:B------:R-:W-:Y:S01]  /*3bb0*/  @!P0 SEL R0, R3, R10, !P2 ;  /* 0x0000000a03008207 */ /* 0x000fe20005000000 */
[----:B------:R-:W-:Y:S03]  /*3bc0*/  IMAD.MOV R10, RZ, RZ, -R3 ;  /* 0x000000ffff0a7224 */ /* 0x000fe600078e0a03 */
[----:B------:R-:W-:Y:S01]  /*3bd0*/  @!P0 IADD3 R15, PT, PT, R15, -R0, RZ ;  /* 0x800000000f0f8210 */ /* 0x000fe20007ffe0ff */
[----:B------:R-:W-:Y:S01]  /*3be0*/  @!P0 IMAD R0, R11, R14, R0 ;  /* 0x0000000e0b008224 */ /* 0x000fe200078e0200 */
[----:B------:R-:W-:Y:S01]  /*3bf0*/  IADD3 R11, PT, PT, -R9, RZ, RZ ;  /* 0x000000ff090b7210 */ /* 0x000fe20007ffe1ff */
[----:B------:R-:W-:Y:S02]  /*3c00*/  IMAD R13, R2, R10, R13 ;  /* 0x0000000a020d7224 */ /* 0x000fe400078e020d */
[----:B------:R-:W-:Y:S02]  /*3c10*/  @!P0 IMAD R9, R15, R72, R3 ;  /* 0x000000480f098224 */ /* 0x000fe400078e0203 */
[----:B------:R-:W-:Y:S02]  /*3c20*/  @!P0 IMAD.MOV.U32 R3, RZ, RZ, R0 ;  /* 0x000000ffff038224 */ /* 0x000fe400078e0000 */
[----:B------:R-:W-:Y:S02]  /*3c30*/  IMAD R8, R6, R11, R8 ;  /* 0x0000000b06087224 */ /* 0x000fe400078e0208 */
[----:B------:R-:W-:Y:S02]  /*3c40*/  IMAD R13, R3, R2, R13 ;  /* 0x00000002030d7224 */ /* 0x000fe400078e020d */
[----:B------:R-:W-:Y:S02]  /*3c50*/  IMAD R8, R9, R6, R8 ;  /* 0x0000000609087224 */ /* 0x000fe400078e0208 */
.L_x_67:
[----:B------:R-:W-:Y:S05]  /*3c60*/  BRA.U UP1, `(.L_x_68) ;  /* 0x0000000101107547 */ /* 0x000fea000b800000 */
[----:B------:R-:W-:Y:S04]  /*3c70*/  MOV R0, UR6 ;  /* 0x0000000600007c02 */ /* 0x000fe80008000f00 */
[----:B------:R-:W-:Y:S04]  /*3c80*/  SHF.L.U32 R3, R0, 0x1f, RZ ;  /* 0x0000001f00037819 */ /* 0x000fe800000006ff */
[----:B------:R-:W2:Y:S02]  /*3c90*/  SYNCS.PHASECHK.TRANS64.TRYWAIT P0, [UR7+0x48], R3 ;  /* 0x00004803ff0075a7 */ /* 0x000ea40008001107 */
[----:B--2---:R-:W-:Y:S05]  /*3ca0*/  @!P0 BRA `(.L_x_69) ;  /* 0x0000004800408947 */ /* 0x004fea0003800000 */
.L_x_68:
[----:B------:R-:W-:Y:S02]  /*3cb0*/  R2UR UR19, R21 ;  /* 0x00000000151372ca */ /* 0x000fe400000e0000 */
[----:B------:R-:W-:Y:S02]  /*3cc0*/  R2UR UR18, R20 ;  /* 0x00000000141272ca */ /* 0x000fe400000e0000 */
[----:B------:R-:W-:Y:S02]  /*3cd0*/  ISETP.NE.U32.AND P2, PT, RZ, UR4, PT ;  /* 0x00000004ff007c0c */ /* 0x000fe4000bf45070 */
[----:B------:R-:W-:Y:S02]  /*3ce0*/  SHF.L.U32 R12, R31, 0x1f, RZ ;  /* 0x0000001f1f0c7819 */ /* 0x000fe400000006ff */
[----:B------:R-:W-:Y:S05]  /*3cf0*/  ISETP.NE.AND.EX P2, PT, RZ, UR5, PT, P2 ;  /* 0x00000005ff007c0c */ /* 0x000fea000bf45320 */
[----:B------:R-:W-:Y:S02]  /*3d00*/  USHF.L.U32 UR19, UR19, 0x7, URZ ;  /* 0x0000000713137899 */ /* 0x000fe400080006ff */
[----:B------:R-:W-:Y:S01]  /*3d10*/  USHF.L.U32 UR18, UR18, 0x7, URZ ;  /* 0x0000000712127899 */ /* 0x000fe200080006ff */
[----:B------:R-:W-:Y:S11]  /*3d20*/  BRA.U !UP3, `(.L_x_70) ;  /* 0x000000010b347547 */ /* 0x000ff6000b800000 */
[----:B------:R-:W-:Y:S01]  /*3d30*/  UPLOP3.LUT UP0, UPT, UPT, UPT, UP2, 0x80, 0x8 ;  /* 0x000000000008789c */ /* 0x000fe20003f0f020 */
[----:B--2---:R-:W-:Y:S02]  /*3d40*/  HFMA2 R0, -RZ, RZ, 0, 5.9604644775390625e-08 ;  /* 0x00000001ff007431 */ /* 0x004fe400000001ff */
[----:B------:R-:W-:Y:S03]  /*3d50*/  IMAD.MOV.U32 R171, RZ, RZ, 0x1 ;  /* 0x00000001ffab7424 */ /* 0x000fe600078e00ff */
[----:B------:R-:W-:Y:S05]  /*3d60*/  PLOP3.LUT P0, PT, PT, PT, UP0, 0x80, 0x8 ;  /* 0x000000000008781c */ /* 0x000fea0003f0f008 */
[----:B------:R-:W2:Y:S01]  /*3d70*/  @UP0 LDCU.64 UR10, c[0x0][0x888] ;  /* 0x00011100ff0a07ac */ /* 0x000ea20008000a00 */
[----:B------:R-:W-:Y:S07]  /*3d80*/  @UP0 UIMAD UR8, UR36, UR4, URZ ;  /* 0x00000004240802a4 */ /* 0x000fee000f8e02ff */
[----:B------:R-:W-:Y:S01]  /*3d90*/  @!P0 PRMT R171, R0, 0x7610, R171 ;  /* 0x0000761000ab8816 */ /* 0x000fe200000000ab */
[----:B--2---:R-:W-:Y:S03]  /*3da0*/  @UP0 UIMAD.WIDE UR10, UR8, 0x4, UR10 ;  /* 0x00000004080a08a5 */ /* 0x004fe6000f8e020a */
[----:B------:R-:W2:Y:S03]  /*3db0*/  @!UP0 LDCU UR8, c[0x0][0x880] ;  /* 0x00011000ff0887ac */ /* 0x000ea60008000800 */
[----:B------:R-:W-:Y:S01]  /*3dc0*/  IMAD.U32 R10, RZ, RZ, UR10 ;  /* 0x0000000aff0a7e24 */ /* 0x000fe2000f8e00ff */
[----:B------:R-:W-:Y:S05]  /*3dd0*/  MOV R11, UR11 ;  /* 0x0000000b000b7c02 */ /* 0x000fea0008000f00 */
[----:B-----5:R3:W5:Y:S02]  /*3de0*/  @P0 LDG.E R81, desc[UR46][R10.64] ;  /* 0x0000002e0a510981 */ /* 0x020764000c1e1900 */
[----:B--23--:R-:W-:Y:S07]  /*3df0*/  @!P0 IMAD.U32 R81, RZ, RZ, UR8 ;  /* 0x00000008ff518e24 */ /* 0x00cfee000f8e00ff */
.L_x_70:
[----:B-----5:R-:W-:Y:S01]  /*3e00*/  @!P2 FSETP.EQ.AND P0, PT, R81, RZ, PT ;  /* 0x000000ff5100a20b */ /* 0x020fe20003f02000 */
[----:B------:R-:W-:Y:S01]  /*3e10*/  @!UPT UIADD3 URZ, UPT, UPT, URZ, URZ, URZ ;  /* 0x000000fffffff290 */ /* 0x000fe2000fffe0ff */
[----:B------:R-:W-:Y:S11]  /*3e20*/  @!P2 BRA `(.L_x_71) ;  /* 0x000000000014a947 */ /* 0x000ff60003800000 */
[----:B------:R-:W-:Y:S02]  /*3e30*/  LOP3.LUT P2, RZ, R171, 0xff, RZ, 0xc0, !PT ;  /* 0x000000ffabff7812 */ /* 0x000fe4000784c0ff */
[----:B------:R-:W-:Y:S04]  /*3e40*/  PLOP3.LUT P0, PT, PT, PT, UP0, 0x80, 0x8 ;  /* 0x000000000008781c */ /* 0x000fe80003f0f008 */
[----:B------:R-:W-:Y:S07]  /*3e50*/  PLOP3.LUT P0, PT, P0, PT, PT, 0x8, 0x80 ;  /* 0x000000000080781c */ /* 0x000fee000070e170 */
[----:B------:R-:W-:Y:S11]  /*3e60*/  @P2 FSETP.EQ.AND P0, PT, R81, RZ, PT ;  /* 0x000000ff5100220b */ /* 0x000ff60003f02000 */
[----:B------:R-:W-:Y:S02]  /*3e70*/  @!UPT UIADD3 URZ, UPT, UPT, URZ, URZ, URZ ;  /* 0x000000fffffff290 */ /* 0x000fe4000fffe0ff */
.L_x_71:
[----:B------:R-:W3:Y:S01]  /*3e80*/  SYNCS.PHASECHK.TRANS64.TRYWAIT P2, [UR7+0x30], R12 ;  /* 0x0000300cff0075a7 */ /* 0x000ee20008041107 */
[----:B------:R-:W-:Y:S04]  /*3e90*/  ELECT P4, URZ, PT ;  /* 0x0000000000ff782f */ /* 0x000fe80003880000 */
[----:B------:R-:W-:Y:S11]  /*3ea0*/  PLOP3.LUT P4, PT, P0, P4, PT, 0xf2, 0x2f ;  /* 0x00000000002f781c */ /* 0x000ff60000789e72 */
[----:B------:R-:W-:Y:S02]  /*3eb0*/  @!UPT UIADD3 URZ, UPT, UPT, URZ, URZ, URZ ;  /* 0x000000fffffff290 */ /* 0x000fe4000fffe0ff */
[----:B-1----:R-:W-:Y:S05]  /*3ec0*/  @!P4 IADD3 R21, P0, PT, R32, 0x580, RZ ;  /* 0x000005802015c810 */ /* 0x002fea0007f1e0ff */
[----:B------:R-:W-:Y:S01]  /*3ed0*/  @!P4 IMAD.X R20, RZ, RZ, R33, P0 ;  /* 0x000000ffff14c224 */ /* 0x000fe200000e0621 */
[----:B---3--:R-:W-:Y:S07]  /*3ee0*/  @!P2 BRA `(.L_x_72) ;  /* 0x0000004400c8a947 */ /* 0x008fee0003800000 */
.L_x_130:
[----:B------:R-:W3:Y:S01]  /*3ef0*/  LDC.64 R14, c[0x0][0xb10] ;  /* 0x0002c400ff0e7b82 */ /* 0x000ee20000000a00 */
[----:B------:R-:W-:Y:S01]  /*3f00*/  @!P4 R2UR UR8, R20 ;  /* 0x000000001408c2ca */ /* 0x000fe200000e0000 */
[----:B------:R-:W-:Y:S01]  /*3f10*/  VOTEU.ALL UP1, P4 ;  /* 0x0000000000ff7886 */ /* 0x000fe20002020000 */
[----:B------:R-:W-:Y:S01]  /*3f20*/  @!P4 R2UR UR9, R21 ;  /* 0x000000001509c2ca */ /* 0x000fe200000e0000 */
[----:B------:R-:W-:Y:S01]  /*3f30*/  UMOV UR10, 0x0 ;  /* 0x00000000000a7882 */ /* 0x000fe20000000000 */
[----:B------:R-:W-:Y:S03]  /*3f40*/  UMOV UR11, 0x10000000 ;  /* 0x10000000000b7882 */ /* 0x000fe60000000000 */
[----:B------:R-:W5:Y:S01]  /*3f50*/  LDC.64 R10, c[0x0][0xb18] ;  /* 0x0002c600ff0a7b82 */ /* 0x000f620000000a00 */
[----:B------:R-:W-:Y:S01]  /*3f60*/  @!UP1 UIADD3 UR16, UPT, UPT, UR7, 0x200, URZ ;  /* 0x0000020007109890 */ /* 0x000fe2000fffe0ff */
[----:B------:R-:W-:Y:S01]  /*3f70*/  @P3 SHF.R.U32.HI R28, RZ, 0x10, R25 ;  /* 0x00000010ff1c3819 */ /* 0x000fe20000011619 */
[----:B------:R-:W-:Y:S01]  /*3f80*/  VOTEU.ALL UP1, P4 ;  /* 0x0000000000ff7886 */ /* 0x000fe20002020000 */
[----:B------:R-:W-:Y:S01]  /*3f90*/  UMOV UR20, UR36 ;  /* 0x0000002400147c82 */ /* 0x000fe20008000000 */
[----:B------:R-:W-:Y:S03]  /*3fa0*/  VIADD R30, R30, 0x1 ;  /* 0x000000011e1e7836 */ /* 0x000fe60000000000 */
[----:B--2---:R-:W2:Y:S01]  /*3fb0*/  @!P1 LDC R0, c[0x0][0xb20] ;  /* 0x0002c800ff009b82 */ /* 0x004ea20000000800 */
[----:B------:R-:W-:Y:S01]  /*3fc0*/  IMAD.U32 R21, RZ, RZ, UR8 ;  /* 0x00000008ff157e24 */ /* 0x000fe2000f8e00ff */
[----:B------:R-:W-:Y:S06]  /*3fd0*/  UPRMT UR8, UR37, 0x654, UR17 ;  /* 0x0000065425087896 */ /* 0x000fec0008000011 */
[----:B-1----:R-:W1:Y:S01]  /*3fe0*/  @!P1 LDC R3, c[0x0][0xb0c] ;  /* 0x0002c300ff039b82 */ /* 0x002e620000000800 */
[----:B------:R-:W-:Y:S01]  /*3ff0*/  IMAD.U32 R20, RZ, RZ, UR9 ;  /* 0x00000009ff147e24 */ /* 0x000fe2000f8e00ff */
[----:B------:R-:W-:Y:S04]  /*4000*/  @!P4 R2UR UR15, R21 ;  /* 0x00000000150fc2ca */ /* 0x000fe800000e0000 */
[----:B------:R-:W-:Y:S01]  /*4010*/  @!P4 R2UR UR14, R20 ;  /* 0x00000000140ec2ca */ /* 0x000fe200000e0000 */
[----:B------:R-:W-:Y:S11]  /*4020*/  @!P4 IMAD.MOV.U32 R20, RZ, RZ, 0x2000 ;  /* 0x00002000ff14c424 */ /* 0x000ff600078e00ff */
[----:B------:R-:W-:Y:S01]  /*4030*/  @!UPT UIADD3 URZ, UPT, UPT, URZ, URZ, URZ ;  /* 0x000000fffffff290 */ /* 0x000fe2000fffe0ff */
[----:B------:R1:W-:Y:S01]  /*4040*/  @!UP1 UTMALDG.3D [UR16], [UR14], desc[UR10] ;  /* 0x00000a100e0095b4 */ /* 0x0003e20008011000 */
[----:B------:R1:W-:Y:S02]  /*4050*/  @!P4 SYNCS.ARRIVE.TRANS64.RED.A0TR RZ, [UR7+0x20], R20 ;  /* 0x00002014ffffc9a7 */ /* 0x0003e40008300407 */
[----:B-1----:R-:W-:Y:S01]  /*4060*/  @!P1 ISETP.NE.AND P2, PT, R3, 0x1, PT ;  /* 0x000000010300980c */ /* 0x002fe20003f45270 */
[C---:B---3--:R-:W-:Y:S01]  /*4070*/  @!P1 IMAD.HI.U32 R14, R13.reuse, R14, RZ ;  /* 0x0000000e0d0e9227 */ /* 0x048fe200078e00ff */
[----:B-----5:R-:W-:Y:S03]  /*4080*/  @!P1 ISETP.NE.AND P0, PT, R10, 0x1, PT ;  /* 0x000000010a00980c */ /* 0x020fe60003f05270 */
[C---:B------:R-:W-:Y:S01]  /*4090*/  @!P1 IMAD.HI.U32 R11, R8.reuse, R11, RZ ;  /* 0x0000000b080b9227 */ /* 0x040fe200078e00ff */
[----:B------:R-:W-:Y:S04]  /*40a0*/  @!P1 SHF.R.U32.HI R14, RZ, R15, R14 ;  /* 0x0000000fff0e9219 */ /* 0x000fe8000001160e */
[----:B--2---:R-:W-:Y:S01]  /*40b0*/  @!P1 SHF.R.U32.HI R9, RZ, R0, R11 ;  /* 0x00000000ff099219 */ /* 0x004fe2000001160b */
[----:B------:R-:W-:Y:S01]  /*40c0*/  SYNCS.ARRIVE.TRANS64.RED.A1T0 RZ, [UR8], RZ ;  /* 0x000000ffffff79a7 */ /* 0x000fe20008100408 */
[----:B------:R-:W-:Y:S02]  /*40d0*/  @!P1 SEL R14, R13, R14, !P2 ;  /* 0x0000000e0d0e9207 */ /* 0x000fe40005000000 */
[----:B------:R-:W-:Y:S01]  /*40e0*/  @!P1 SEL R9, R8, R9, !P0 ;  /* 0x0000000908099207 */ /* 0x000fe20004000000 */
[----:B------:R-:W1:Y:S04]  /*40f0*/  SYNCS.PHASECHK.TRANS64.TRYWAIT P5, [UR7+0x38], R12 ;  /* 0x0000380cff0075a7 */ /* 0x000e6800080a1107 */
[----:B------:R-:W-:Y:S02]  /*4100*/  @!P1 IMAD.IADD R0, R9, 0x1, -R14 ;  /* 0x0000000109009824 */ /* 0x000fe400078e0a0e */
[----:B------:R-:W-:Y:S02]  /*4110*/  @!P1 IMAD.IADD R9, R14, 0x1, -R9 ;  /* 0x000000010e099824 */ /* 0x000fe400078e0a09 */
[----:B------:R-:W-:Y:S02]  /*4120*/  @!P1 IMAD R13, R0, R3, R13 ;  /* 0x00000003000d9224 */ /* 0x000fe400078e020d */
[----:B------:R-:W-:Y:S01]  /*4130*/  @!P1 IMAD R8, R9, R10, R8 ;  /* 0x0000000a09089224 */ /* 0x000fe200078e0208 */
[----:B-1----:R-:W-:Y:S06]  /*4140*/  @!P5 BRA `(.L_x_73) ;  /* 0x000000440048d947 */ /* 0x002fec0003800000 */
.L_x_132:
[----:B-1----:R-:W-:Y:S01]  /*4150*/  @!P4 IADD3 R3, P0, PT, R32, 0x580, RZ ;  /* 0x000005802003c810 */ /* 0x002fe20007f1e0ff */
[----:B------:R-:W-:Y:S01]  /*4160*/  VOTEU.ALL UP1, P4 ;  /* 0x0000000000ff7886 */ /* 0x000fe20002020000 */
[----:B------:R-:W-:Y:S01]  /*4170*/  UMOV UR20, 0x0 ;  /* 0x0000000000147882 */ /* 0x000fe20000000000 */
[----:B------:R-:W-:Y:S01]  /*4180*/  UMOV UR21, 0x10000000 ;  /* 0x1000000000157882 */ /* 0x000fe20000000000 */
[----:B------:R-:W-:Y:S01]  /*4190*/  @!P4 R2UR UR9, R3 ;  /* 0x000000000309c2ca */ /* 0x000fe200000e0000 */
[----:B------:R-:W-:Y:S01]  /*41a0*/  @!P4 IMAD.X R0, RZ, RZ, R33, P0 ;  /* 0x000000ffff00c224 */ /* 0x000fe200000e0621 */
[----:B------:R-:W-:Y:S01]  /*41b0*/  @!UP1 UIADD3 UR10, UPT, UPT, UR18, 0x40, URZ ;  /* 0x00000040120a9890 */ /* 0x000fe2000fffe0ff */
[----:B------:R-:W-:Y:S01]  /*41c0*/  ISETP.NE.AND P0, PT, R30, 0x2, PT ;  /* 0x000000021e00780c */ /* 0x000fe20003f05270 */
[----:B------:R-:W-:Y:S01]  /*41d0*/  UMOV UR11, UR19 ;  /* 0x00000013000b7c82 */ /* 0x000fe20008000000 */
[----:B------:R-:W-:Y:S01]  /*41e0*/  UMOV UR12, UR36 ;  /* 0x00000024000c7c82 */ /* 0x000fe20008000000 */
[----:B------:R-:W-:Y:S01]  /*41f0*/  @!P4 R2UR UR8, R0 ;  /* 0x000000000008c2ca */ /* 0x000fe200000e0000 */
[----:B------:R-:W-:Y:S01]  /*4200*/  IMAD.IADD R20, R8, 0x1, R147 ;  /* 0x0000000108147824 */ /* 0x000fe200078e0293 */
[----:B------:R-:W-:Y:S01]  /*4210*/  @P3 R2UR UR36, R28 ;  /* 0x000000001c2432ca */ /* 0x000fe200000e0000 */
[----:B------:R-:W-:Y:S01]  /*4220*/  IMAD.IADD R21, R13, 0x1, R170 ;  /* 0x000000010d157824 */ /* 0x000fe200078e02aa */
[----:B------:R-:W-:Y:S02]  /*4230*/  SEL R0, RZ, 0x1, P0 ;  /* 0x00000001ff007807 */ /* 0x000fe40000000000 */
[----:B------:R-:W-:Y:S01]  /*4240*/  LOP3.LUT R31, R31, 0x1, RZ, 0x3c, !PT ;  /* 0x000000011f1f7812 */ /* 0x000fe200078e3cff */
[----:B------:R-:W-:Y:S01]  /*4250*/  IMAD.U32 R10, RZ, RZ, UR9 ;  /* 0x00000009ff0a7e24 */ /* 0x000fe2000f8e00ff */
[----:B------:R-:W-:Y:S01]  /*4260*/  @!UP1 UIADD3 UR9, UPT, UPT, UR7, 0x28, URZ ;  /* 0x0000002807099890 */ /* 0x000fe2000fffe0ff */
[----:B------:R-:W-:Y:S02]  /*4270*/  LOP3.LUT R29, R29, R0, RZ, 0x3c, !PT ;  /* 0x000000001d1d7212 */ /* 0x000fe400078e3cff */
[----:B------:R-:W-:Y:S02]  /*4280*/  SEL R30, R30, RZ, P0 ;  /* 0x000000ff1e1e7207 */ /* 0x000fe40000000000 */
[----:B------:R-:W-:Y:S01]  /*4290*/  IMAD.U32 R11, RZ, RZ, UR8 ;  /* 0x00000008ff0b7e24 */ /* 0x000fe2000f8e00ff */
[----:B------:R-:W-:Y:S01]  /*42a0*/  @!P4 R2UR UR14, R10 ;  /* 0x000000000a0ec2ca */ /* 0x000fe200000e0000 */
[----:B------:R-:W-:Y:S01]  /*42b0*/  @!UP1 UIADD3 UR8, UPT, UPT, UR7, 0x2200, URZ ;  /* 0x0000220007089890 */ /* 0x000fe2000fffe0ff */
[----:B------:R-:W-:Y:S02]  /*42c0*/  VOTEU.ALL UP1, P4 ;  /* 0x0000000000ff7886 */ /* 0x000fe40002020000 */
[----:B------:R-:W-:Y:S11]  /*42d0*/  @!P4 R2UR UR15, R11 ;  /* 0x000000000b0fc2ca */ /* 0x000ff600000e0000 */
[----:B------:R-:W-:Y:S02]  /*42e0*/  @!UPT UIADD3 URZ, UPT, UPT, URZ, URZ, URZ ;  /* 0x000000fffffff290 */ /* 0x000fe4000fffe0ff */
[----:B------:R2:W-:Y:S01]  /*42f0*/  @!UP1 UTMALDG.3D [UR8], [UR14], desc[UR20] ;  /* 0x000014080e0095b4 */ /* 0x0005e20008011000 */
[----:B------:R2:W-:Y:S01]  /*4300*/  @!P4 SYNCS.ARRIVE.TRANS64.RED.A0TR RZ, [UR7+0x28], R23 ;  /* 0x00002817ffffc9a7 */ /* 0x0005e20008300407 */
[----:B------:R-:W-:Y:S01]  /*4310*/  UPLOP3.LUT UP1, UPT, UPT, UPT, UPT, 0x80, 0x8 ;  /* 0x000000000008789c */ /* 0x000fe20003f2f070 */
[----:B------:R-:W-:Y:S01]  /*4320*/  SYNCS.ARRIVE.TRANS64.RED.A1T0 RZ, [UR13], RZ ;  /* 0x000000ffffff79a7 */ /* 0x000fe2000810040d */
[----:B------:R-:W-:Y:S09]  /*4330*/  @P3 BRA `(.L_x_74) ;  /* 0xfffffff400503947 */ /* 0x000ff2000383ffff */
[----:B------:R-:W-:-:S04]  /*4340*/  SHF.L.U32 R3, R31, 0x1f, RZ ;  /* 0x0000001f1f037819 */ /* 0x000fc800000006ff */
[----:B------:R-:W1:Y:S02]  /*4350*/  SYNCS.PHASECHK.TRANS64.TRYWAIT P0, [UR7+0x30], R3 ;  /* 0x00003003ff0075a7 */ /* 0x000e640008001107 */
[----:B-1----:R-:W-:Y:S05]  /*4360*/  @!P0 BRA `(.L_x_75) ;  /* 0x0000004000d88947 */ /* 0x002fea0003800000 */
.L_x_134:
[----:B-1----:R-:W-:-:S07]  /*4370*/  MOV R0, UR7 ;  /* 0x0000000700007c02 */ /* 0x002fce0008000f00 */
.L_x_76:
[----:B-1----:R-:W-:-:S04]  /*4380*/  SHF.L.U32 R3, R31, 0x1f, RZ ;  /* 0x0000001f1f037819 */ /* 0x002fc800000006ff */
[----:B------:R1:W3:Y:S03]  /*4390*/  SYNCS.PHASECHK.TRANS64.TRYWAIT P0, [R0+URZ+0x38], R3 ;  /* 0x00003803000075a7 */ /* 0x0002e600080011ff */
[----:B---3--:R-:W-:Y:S05]  /*43a0*/  @!P0 NANOSLEEP.SYNCS 0x989680 ;  /* 0x009896800000895d */ /* 0x008fea0003900000 */
[----:B------:R-:W3:Y:S02]  /*43b0*/  @!P0 SYNCS.PHASECHK.TRANS64 P0, [R0+URZ+0x38], R3 ;  /* 0x00003803000085a7 */ /* 0x000ee400080010ff */
[----:B--23--:R-:W-:Y:S05]  /*43c0*/  @P0 EXIT ;  /* 0x000000000000094d */ /* 0x00cfea0003800000 */
[----:B------:R-:W-:Y:S05]  /*43d0*/  BRA `(.L_x_76) ;  /* 0xfffffffc00e87947 */ /* 0x000fea000383ffff */
.L_x_65:
[----:B------:R-:W-:-:S06]  /*43e0*/  UISETP.GE.AND UP1, UPT, UR8, 0x4, UPT ;  /* 0x000000040800788c */ /* 0x000fcc000bf26270 */
[----:B------:R-:W-:-:S13]  /*43f0*/  PLOP3.LUT P0, PT, PT, PT, UP1, 0x80, 0x8 ;  /* 0x000000000008781c */ /* 0x000fda0003f0f018 */
[----:B------:R-:W-:Y:S05]  /*4400*/  @!P0 EXIT ;  /* 0x000000000000894d */ /* 0x000fea0003800000 */
[----:B------:R-:W-:Y:S01]  /*4410*/  BAR.SYNC.DEFER_BLOCKING 0x6, 0xa0 ;  /* 0x0182800000007b1d */ /* 0x000fe20000010000 */
[C---:B------:R-:W-:Y:S01]  /*4420*/  IMAD.SHL.U32 R3, R189.reuse, 0x40, RZ ;  /* 0x00000040bd037824 */ /* 0x040fe200078e00ff */
[C---:B------:R-:W-:Y:S01]  /*4430*/  LOP3.LUT R193, R189.reuse, 0x60, RZ, 0xc0, !PT ;  /* 0x00000060bdc17812 */ /* 0x040fe200078ec0ff */
[C---:B------:R-:W-:Y:S01]  /*4440*/  IMAD.SHL.U32 R172, R189.reuse, 0x8, RZ ;  /* 0x00000008bdac7824 */ /* 0x040fe200078e00ff */
[C---:B------:R-:W-:Y:S01]  /*4450*/  LOP3.LUT R191, R189.reuse, 0x2, RZ, 0xc0, !PT ;  /* 0x00000002bdbf7812 */ /* 0x040fe200078ec0ff */
[----:B------:R-:W-:Y:S01]  /*4460*/  IMAD.U32 R79, R189, 0x10000, RZ ;  /* 0x00010000bd4f7824 */ /* 0x000fe200078e00ff */
[----:B------:R-:W-:Y:S02]  /*4470*/  UMOV UR49, 0x400 ;  /* 0x0000040000317882 */ /* 0x000fe40000000000 */
[----:B------:R-:W1:Y:S01]  /*4480*/  LDC R177, c[0x0][0x370] ;  /* 0x0000dc00ffb17b82 */ /* 0x000e620000000800 */
[----:B------:R-:W-:Y:S01]  /*4490*/  ULEA UR49, UR37, UR49, 0x18 ;  /* 0x0000003125317291 */ /* 0x000fe2000f8ec0ff */
[----:B------:R-:W-:Y:S01]  /*44a0*/  LOP3.LUT R5, R3, 0x180, RZ, 0xc0, !PT ;  /* 0x0000018003057812 */ /* 0x000fe200078ec0ff */
[----:B------:R-:W-:Y:S01]  /*44b0*/  HFMA2 R195, -RZ, RZ, 0, 0 ;  /* 0x00000000ffc37431 */ /* 0x000fe200000001ff */
[----:B------:R-:W-:Y:S01]  /*44c0*/  LOP3.LUT R79, R79, 0x600000, RZ, 0xc0, !PT ;  /* 0x006000004f4f7812 */ /* 0x000fe200078ec0ff */
[----:B------:R-:W-:Y:S01]  /*44d0*/  UIADD3 UR4, UPT, UPT, UR49, 0x4200, URZ ;  /* 0x0000420031047890 */ /* 0x000fe2000fffe0ff */
[----:B------:R-:W-:Y:S01]  /*44e0*/  LOP3.LUT R172, R5, 0x30, R172, 0xf8, !PT ;  /* 0x0000003005ac7812 */ /* 0x000fe200078ef8ac */
[----:B------:R-:W-:Y:S01]  /*44f0*/  IMAD.MOV.U32 R76, RZ, RZ, RZ ;  /* 0x000000ffff4c7224 */ /* 0x000fe200078e00ff */
[----:B------:R-:W2:Y:S01]  /*4500*/  LDC R74, c[0x0][0xb0c] ;  /* 0x0002c300ff4a7b82 */ /* 0x000ea20000000800 */
[----:B------:R-:W-:-:S02]  /*4510*/  LOP3.LUT R189, R189, 0x4, RZ, 0xc0, !PT ;  /* 0x00000004bdbd7812 */ /* 0x000fc400078ec0ff */
[----:B------:R-:W-:Y:S02]  /*4520*/  CS2R R182, SRZ ;  /* 0x0000000000b67805 */ /* 0x000fe4000001ff00 */
[----:B------:R-:W-:Y:S02]  /*4530*/  LOP3.LUT R172, R172, 0x1e40, R3, 0xf8, !PT ;  /* 0x00001e40acac7812 */ /* 0x000fe400078ef803 */
[----:B------:R-:W-:Y:S02]  /*4540*/  CS2R R180, SRZ ;  /* 0x0000000000b47805 */ /* 0x000fe4000001ff00 */
[----:B------:R-:W-:Y:S01]  /*4550*/  IADD3 R188, PT, PT, -R189, 0x2, RZ ;  /* 0x00000002bdbc7810 */ /* 0x000fe20007ffe1ff */
[----:B------:R-:W-:Y:S01]  /*4560*/  IMAD.MOV R176, RZ, RZ, -R191 ;  /* 0x000000ffffb07224 */ /* 0x000fe200078e0abf */
[----:B------:R-:W-:Y:S01]  /*4570*/  MOV R192, UR4 ;  /* 0x0000000400c07c02 */ /* 0x000fe20008000f00 */
[----:B------:R-:W4:Y:S01]  /*4580*/  LDC R174, c[0x0][0xb20] ;  /* 0x0002c800ffae7b82 */ /* 0x000f220000000800 */
[----:B------:R-:W3:Y:S01]  /*4590*/  LDS R0, [UR49+0x100] ;  /* 0x00010031ff007984 */ /* 0x000ee20008000800 */
[----:B------:R-:W-:Y:S01]  /*45a0*/  VIADD R190, R172, UR49 ;  /* 0x00000031acbe7c36 */ /* 0x000fe20008000000 */
[----:B------:R-:W1:Y:S01]  /*45b0*/  LDCU.64 UR52, c[0x0][0x348] ;  /* 0x00006900ff3477ac */ /* 0x000e620008000a00 */
[----:B------:R-:W-:-:S02]  /*45c0*/  IMAD.MOV R175, RZ, RZ, -R189 ;  /* 0x000000ffffaf7224 */ /* 0x000fc400078e0abd */
[----:B------:R-:W-:Y:S01]  /*45d0*/  VIADD R190, R190, 0x200 ;  /* 0x00000200bebe7836 */ /* 0x000fe20000000000 */
[----:B------:R-:W1:Y:S01]  /*45e0*/  LDCU.64 UR38, c[0x0][0x888] ;  /* 0x00011100ff2677ac */ /* 0x000e620008000a00 */
[----:B------:R-:W1:Y:S01]  /*45f0*/  LDC R73, c[0x0][0xb30] ;  /* 0x0002cc00ff497b82 */ /* 0x000e620000000800 */
[----:B------:R-:W1:Y:S01]  /*4600*/  LDCU.64 UR44, c[0x0][0x890] ;  /* 0x00011200ff2c77ac */ /* 0x000e620008000a00 */
[----:B------:R-:W-:-:S06]  /*4610*/  UIADD3 UR48, UPT, UPT, UR49, 0x200, URZ ;  /* 0x0000020031307890 */ /* 0x000fcc000fffe0ff */
[----:B------:R-:W1:Y:S08]  /*4620*/  LDC.64 R168, c[0x0][0xb10] ;  /* 0x0002c400ffa87b82 */ /* 0x000e700000000a00 */
[----:B------:R-:W1:Y:S08]  /*4630*/  LDC.64 R70, c[0x0][0xb18] ;  /* 0x0002c600ff467b82 */ /* 0x000e700000000a00 */
[----:B------:R-:W1:Y:S08]  /*4640*/  LDC.64 R68, c[0x0][0xb28] ;  /* 0x0002ca00ff447b82 */ /* 0x000e700000000a00 */
[----:B------:R-:W1:Y:S01]  /*4650*/  LDC.64 R166, c[0x0][0x8b0] ;  /* 0x00022c00ffa67b82 */ /* 0x000e620000000a00 */
[----:B---3--:R-:W-:-:S07]  /*4660*/  IMAD.IADD R79, R0, 0x1, R79 ;  /* 0x00000001004f7824 */ /* 0x008fce00078e024f */
[----:B------:R-:W3:Y:S08]  /*4670*/  LDC.64 R164, c[0x0][0x8a8] ;  /* 0x00022a00ffa47b82 */ /* 0x000ef00000000a00 */
[----:B--2-4-:R-:W1:Y:S02]  /*4680*/  LDC R178, c[0x0][0x374] ;  /* 0x0000dd00ffb27b82 */ /* 0x014e640000000800 */
.L_x_103:
[C---:B------:R-:W-:Y:S02]  /*4690*/  LEA R0, R195.reuse, UR49, 0x3 ;  /* 0x00000031c3007c11 */ /* 0x040fe4000f8e18ff */
[----:B------:R-:W-:Y:S02]  /*46a0*/  SHF.L.U32 R3, R182, 0x1f, RZ ;  /* 0x0000001fb6037819 */ /* 0x000fe400000006ff */
[----:B------:R-:W-:Y:S02]  /*46b0*/  LEA R16, R195, UR49, 0x4 ;  /* 0x00000031c3107c11 */ /* 0x000fe4000f8e20ff */
[----:B------:R-:W2:Y:S02]  /*46c0*/  SYNCS.PHASECHK.TRANS64.TRYWAIT P0, [R0+URZ+0x50], R3 ;  /* 0x00005003000075a7 */ /* 0x000ea400080011ff */
[----:B-12---:R-:W-:Y:S05]  /*46d0*/  @!P0 BRA `(.L_x_77) ;  /* 0x0000004000148947 */ /* 0x006fea0003800000 */
.L_x_135:
[----:B------:R-:W4:Y:S01]  /*46e0*/  LDC.64 R12, c[0x0][0xb10] ;  /* 0x0002c400ff0c7b82 */ /* 0x000f220000000a00 */
[----:B------:R-:W3:Y:S01]  /*46f0*/  LDS.128 R16, [R16+0xe0] ;  /* 0x0000e00010107984 */ /* 0x000ee20000000c00 */
[----:B-1----:R-:W-:Y:S01]  /*4700*/  ISETP.NE.AND P1, PT, R73, 0x1, PT ;  /* 0x000000014900780c */ /* 0x002fe20003f25270 */
[----:B--2---:R-:W-:Y:S01]  /*4710*/  VIADD R0, R0, 0x60 ;  /* 0x0000006000007836 */ /* 0x004fe20000000000 */
[----:B------:R-:W-:Y:S04]  /*4720*/  ISETP.GE.AND P0, PT, R72, 0x1, PT ;  /* 0x000000014800780c */ /* 0x000fe80003f06270 */
[----:B------:R-:W1:Y:S01]  /*4730*/  LDC.64 R10, c[0x0][0xb18] ;  /* 0x0002c600ff0a7b82 */ /* 0x000e620000000a00 */
[----:B------:R-:W-:Y:S01]  /*4740*/  PRMT R0, RZ, 0x654, R0 ;  /* 0x00000654ff007816 */ /* 0x000fe20000000000 */
[----:B------:R-:W-:Y:S01]  /*4750*/  @!PT LDS RZ, [RZ] ;  /* 0x00000000fffff984 */ /* 0x000fe20000000800 */
[----:B------:R-:W-:Y:S01]  /*4760*/  @!PT LDS RZ, [RZ] ;  /* 0x00000000fffff984 */ /* 0x000fe20000000800 */
[----:B------:R-:W-:Y:S01]  /*4770*/  @!PT LDS RZ, [RZ] ;  /* 0x00000000fffff984 */ /* 0x000fe20000000800 */
[----:B------:R-:W-:Y:S01]  /*4780*/  @!PT LDS RZ, [RZ] ;  /* 0x00000000fffff984 */ /* 0x000fe20000000800 */
[----:B------:R2:W-:Y:S06]  /*4790*/  MEMBAR.ALL.CTA ;  /* 0x0000000000007992 */ /* 0x0005ec0000008000 */
[----:B--2---:R-:W2:Y:S01]  /*47a0*/  FENCE.VIEW.ASYNC.S ;  /* 0x00000000000073c6 */ /* 0x004ea20000000000 */
[----:B------:R-:W1:Y:S08]  /*47b0*/  @!P1 LDC R14, c[0x0][0xb20] ;  /* 0x0002c800ff0e9b82 */ /* 0x000e700000000800 */
[----:B------:R-:W1:Y:S01]  /*47c0*/  @!P1 LDC R9, c[0x0][0xb0c] ;  /* 0x0002c300ff099b82 */ /* 0x000e620000000800 */
[----:B--2---:R2:W-:Y:S01]  /*47d0*/  SYNCS.ARRIVE.TRANS64.RED.A1T0 RZ, [R0+URZ], RZ ;  /* 0x000000ff00ff79a7 */ /* 0x0045e200081004ff */
[----:B---3--:R-:W-:Y:S04]  /*47e0*/  LOP3.LUT P4, RZ, R18, 0x1, RZ, 0xc0, !PT ;  /* 0x0000000112ff7812 */ /* 0x008fe8000788c0ff */
[----:B------:R-:W-:Y:S09]  /*47f0*/  P2R R194, PR, RZ, 0x10 ;  /* 0x00000010ffc27803 */ /* 0x000ff20000000000 */
[----:B------:R-:W-:Y:S02]  /*4800*/  @P4 MOV R77, R16 ;  /* 0x00000010004d4202 */ /* 0x000fe40000000f00 */
[----:B------:R-:W-:Y:S01]  /*4810*/  @P4 LOP3.LUT R75, R17, 0xffff, RZ, 0xc0, !PT ;  /* 0x0000ffff114b4812 */ /* 0x000fe200078ec0ff */
[----:B--2-4-:R-:W-:Y:S06]  /*4820*/  @!P0 BRA `(.L_x_78) ;  /* 0x0000000000a48947 */ /* 0x014fec0003800000 */
[----:B------:R-:W-:Y:S01]  /*4830*/  IMAD.HI.U32 R23, R178, R71, RZ ;  /* 0x00000047b2177227 */ /* 0x000fe200078e00ff */
[----:B------:R-:W-:Y:S02]  /*4840*/  ISETP.NE.AND P0, PT, R70, 0x1, PT ;  /* 0x000000014600780c */ /* 0x000fe40003f05270 */
[----:B------:R-:W-:Y:S01]  /*4850*/  ISETP.NE.AND P2, PT, R72, 0x1, PT ;  /* 0x000000014800780c */ /* 0x000fe20003f45270 */
[----:B------:R-:W-:Y:S01]  /*4860*/  IMAD.HI.U32 R22, R177, R168, RZ ;  /* 0x000000a8b1167227 */ /* 0x000fe200078e00ff */
[----:B------:R-:W-:Y:S02]  /*4870*/  SHF.R.U32.HI R23, RZ, R174, R23 ;  /* 0x000000aeff177219 */ /* 0x000fe40000011617 */
[----:B------:R-:W-:Y:S01]  /*4880*/  ISETP.NE.AND P3, PT, R74, 0x1, PT ;  /* 0x000000014a00780c */ /* 0x000fe20003f65270 */
[----:B------:R-:W-:Y:S01]  /*4890*/  IMAD.HI.U32 R26, R77, R168, RZ ;  /* 0x000000a84d1a7227 */ /* 0x000fe200078e00ff */
[----:B------:R-:W-:Y:S02]  /*48a0*/  SHF.R.U32.HI R22, RZ, R169, R22 ;  /* 0x000000a9ff167219 */ /* 0x000fe40000011616 */
[----:B------:R-:W-:Y:S01]  /*48b0*/  SEL R3, R178, R23, !P0 ;  /* 0x00000017b2037207 */ /* 0x000fe20004000000 */
[----:B------:R-:W-:Y:S01]  /*48c0*/  IMAD.HI.U32 R23, R75, R71, RZ ;  /* 0x000000474b177227 */ /* 0x000fe200078e00ff */
[----:B------:R-:W-:Y:S02]  /*48d0*/  SEL R7, R177, R22, !P3 ;  /* 0x00000016b1077207 */ /* 0x000fe40005800000 */
[----:B------:R-:W-:Y:S01]  /*48e0*/  SHF.R.U32.HI R26, RZ, R169, R26 ;  /* 0x000000a9ff1a7219 */ /* 0x000fe2000001161a */
[-C--:B------:R-:W-:Y:S04]  /*48f0*/  IMAD.HI.U32 R22, R3, R68.reuse, RZ ;  /* 0x0000004403167227 */ /* 0x080fe800078e00ff */
[----:B------:R-:W-:Y:S01]  /*4900*/  IMAD.HI.U32 R24, R7, R68, RZ ;  /* 0x0000004407187227 */ /* 0x000fe200078e00ff */
[-C--:B------:R-:W-:Y:S02]  /*4910*/  @P2 SHF.R.U32.HI R3, RZ, R69.reuse, R22 ;  /* 0x00000045ff032219 */ /* 0x080fe40000011616 */
[----:B------:R-:W-:Y:S02]  /*4920*/  SHF.R.U32.HI R22, RZ, R174, R23 ;  /* 0x000000aeff167219 */ /* 0x000fe40000011617 */
[----:B------:R-:W-:Y:S01]  /*4930*/  @P2 SHF.R.U32.HI R7, RZ, R69, R24 ;  /* 0x00000045ff072219 */ /* 0x000fe20000011618 */
[C---:B------:R-:W-:Y:S01]  /*4940*/  IMAD R2, R72.reuse, R3, RZ ;  /* 0x0000000348027224 */ /* 0x040fe200078e02ff */
[----:B------:R-:W-:Y:S02]  /*4950*/  SEL R5, R75, R22, !P0 ;  /* 0x000000164b057207 */ /* 0x000fe40004000000 */
[----:B------:R-:W-:Y:S01]  /*4960*/  SEL R3, R77, R26, !P3 ;  /* 0x0000001a4d037207 */ /* 0x000fe20005800000 */
[----:B------:R-:W-:Y:S01]  /*4970*/  IMAD R4, R72, R7, RZ ;  /* 0x0000000748047224 */ /* 0x000fe200078e02ff */
[C---:B------:R-:W-:Y:S01]  /*4980*/  ISETP.GE.AND P0, PT, R5.reuse, R2, PT ;  /* 0x000000020500720c */ /* 0x040fe20003f06270 */
[----:B------:R-:W-:Y:S03]  /*4990*/  IMAD.HI.U32 R6, R5, R68, RZ ;  /* 0x0000004405067227 */ /* 0x000fe600078e00ff */
[----:B------:R-:W-:Y:S01]  /*49a0*/  ISETP.GE.OR P0, PT, R3, R4, P0 ;  /* 0x000000040300720c */ /* 0x000fe20000706670 */
[----:B------:R-:W-:Y:S01]  /*49b0*/  IMAD.MOV R4, RZ, RZ, -R3 ;  /* 0x000000ffff047224 */ /* 0x000fe200078e0a03 */
[-C--:B------:R-:W-:Y:S03]  /*49c0*/  SHF.R.U32.HI R6, RZ, R69.reuse, R6 ;  /* 0x00000045ff067219 */ /* 0x080fe60000011606 */
[----:B------:R-:W-:Y:S01]  /*49d0*/  IMAD R77, R74, R4, R77 ;  /* 0x000000044a4d7224 */ /* 0x000fe200078e024d */
[----:B------:R-:W-:Y:S05]  /*49e0*/  SEL R15, R5, R6, !P2 ;  /* 0x00000006050f7207 */ /* 0x000fea0005000000 */
[----:B------:R-:W-:Y:S02]  /*49f0*/  IMAD.MOV R6, RZ, RZ, -R15 ;  /* 0x000000ffff067224 */ /* 0x000fe400078e0a0f */
[C---:B------:R-:W-:Y:S04]  /*4a00*/  @!P0 IMAD.HI.U32 R2, R3.reuse, R68, RZ ;  /* 0x0000004403028227 */ /* 0x040fe800078e00ff */
[----:B------:R-:W-:Y:S01]  /*4a10*/  IMAD R6, R72, R6, R5 ;  /* 0x0000000648067224 */ /* 0x000fe200078e0205 */
[----:B------:R-:W-:Y:S04]  /*4a20*/  @!P0 SHF.R.U32.HI R2, RZ, R69, R2 ;  /* 0x00000045ff028219 */ /* 0x000fe80000011602 */
[----:B------:R-:W-:Y:S02]  /*4a30*/  @!P0 SEL R0, R3, R2, !P2 ;  /* 0x0000000203008207 */ /* 0x000fe40005000000 */
[----:B------:R-:W-:Y:S02]  /*4a40*/  IADD3 R2, PT, PT, -R5, RZ, RZ ;  /* 0x000000ff05027210 */ /* 0x000fe40007ffe1ff */
[----:B------:R-:W-:Y:S01]  /*4a50*/  @!P0 IADD3 R8, PT, PT, R15, -R0, RZ ;  /* 0x800000000f088210 */ /* 0x000fe20007ffe0ff */
[----:B------:R-:W-:Y:S02]  /*4a60*/  @!P0 IMAD R0, R7, R6, R0 ;  /* 0x0000000607008224 */ /* 0x000fe400078e0200 */
[----:B------:R-:W-:Y:S02]  /*4a70*/  IMAD R75, R70, R2, R75 ;  /* 0x00000002464b7224 */ /* 0x000fe400078e024b */
[----:B------:R-:W-:Y:S02]  /*4a80*/  @!P0 IMAD R5, R8, R72, R3 ;  /* 0x0000004808058224 */ /* 0x000fe400078e0203 */
[----:B------:R-:W-:Y:S04]  /*4a90*/  @!P0 IMAD.MOV.U32 R3, RZ, RZ, R0 ;  /* 0x000000ffff038224 */ /* 0x000fe800078e0000 */
[----:B------:R-:W-:Y:S02]  /*4aa0*/  IMAD R77, R3, R74, R77 ;  /* 0x0000004a034d7224 */ /* 0x000fe400078e024d */
[----:B------:R-:W-:Y:S07]  /*4ab0*/  IMAD R75, R5, R70, R75 ;  /* 0x00000046054b7224 */ /* 0x000fee00078e024b */
.L_x_78:
[----:B-1----:R-:W-:Y:S01]  /*4ac0*/  @!P1 ISETP.NE.AND P0, PT, R10, 0x1, PT ;  /* 0x000000010a00980c */ /* 0x002fe20003f05270 */
[----:B------:R-:W-:Y:S01]  /*4ad0*/  @!P1 IMAD.HI.U32 R0, R77, R12, RZ ;  /* 0x0000000c4d009227 */ /* 0x000fe200078e00ff */
[----:B------:R-:W-:Y:S01]  /*4ae0*/  @!P1 ISETP.NE.AND P2, PT, R9, 0x1, PT ;  /* 0x000000010900980c */ /* 0x000fe20003f45270 */
[----:B------:R-:W-:Y:S01]  /*4af0*/  ULOP3.LUT UP0, URZ, UR48, 0x1b0, URZ, 0xc0, !UPT ;  /* 0x000001b030ff7892 */ /* 0x000fe2000f80c0ff */
[----:B------:R-:W-:Y:S01]  /*4b00*/  R2UR UR42, R21 ;  /* 0x00000000152a72ca */ /* 0x000fe200000e0000 */
[----:B------:R-:W-:Y:S01]  /*4b10*/  @!P1 IMAD.HI.U32 R3, R75, R11, RZ ;  /* 0x0000000b4b039227 */ /* 0x000fe200078e00ff */
[----:B------:R-:W-:Y:S02]  /*4b20*/  @!P1 SHF.R.U32.HI R0, RZ, R13, R0 ;  /* 0x0000000dff009219 */ /* 0x000fe40000011600 */
[----:B------:R-:W-:Y:S01]  /*4b30*/  R2UR UR41, R20 ;  /* 0x00000000142972ca */ /* 0x000fe200000e0000 */
[----:B------:R-:W-:Y:S01]  /*4b40*/  VIADD R195, R195, 0x1 ;  /* 0x00000001c3c37836 */ /* 0x000fe20000000000 */
[----:B------:R-:W-:Y:S02]  /*4b50*/  @!P1 SHF.R.U32.HI R2, RZ, R14, R3 ;  /* 0x0000000eff029219 */ /* 0x000fe40000011603 */
[----:B------:R-:W-:Y:S02]  /*4b60*/  @!P1 SEL R3, R77, R0, !P2 ;  /* 0x000000004d039207 */ /* 0x000fe40005000000 */
[----:B------:R-:W-:Y:S02]  /*4b70*/  @!P1 SEL R2, R75, R2, !P0 ;  /* 0x000000024b029207 */ /* 0x000fe40004000000 */
[----:B------:R-:W-:Y:S01]  /*4b80*/  @P4 SHF.R.U32.HI R179, RZ, 0x10, R17 ;  /* 0x00000010ffb34819 */ /* 0x000fe20000011611 */
[----:B------:R-:W-:Y:S02]  /*4b90*/  USHF.L.U32 UR42, UR42, 0x7, URZ ;  /* 0x000000072a2a7899 */ /* 0x000fe400080006ff */
[----:B------:R-:W-:Y:S02]  /*4ba0*/  @!P1 IMAD.IADD R0, R2, 0x1, -R3 ;  /* 0x0000000102009824 */ /* 0x000fe400078e0a03 */
[----:B------:R-:W-:Y:S01]  /*4bb0*/  @!P1 IMAD.IADD R2, R3, 0x1, -R2 ;  /* 0x0000000103029824 */ /* 0x000fe200078e0a02 */
[----:B------:R-:W-:Y:S01]  /*4bc0*/  USHF.L.U32 UR41, UR41, 0x7, URZ ;  /* 0x0000000729297899 */ /* 0x000fe200080006ff */
[----:B------:R-:W-:Y:S02]  /*4bd0*/  @!P1 IMAD R77, R0, R9, R77 ;  /* 0x00000009004d9224 */ /* 0x000fe400078e024d */
[----:B------:R-:W-:Y:S01]  /*4be0*/  @!P1 IMAD R75, R2, R10, R75 ;  /* 0x0000000a024b9224 */ /* 0x000fe200078e024b */
[----:B------:R-:W-:Y:S08]  /*4bf0*/  BRA.U !UP0, `(.L_x_79) ;  /* 0x0000000108407547 */ /* 0x000ff0000b800000 */
[----:B------:R-:W1:Y:S01]  /*4c00*/  LDCU.64 UR8, c[0x4][0x80] ;  /* 0x01001000ff0877ac */ /* 0x000e620008000a00 */
[----:B------:R-:W-:Y:S01]  /*4c10*/  MOV R3, 0x0 ;  /* 0x0000000000037802 */ /* 0x000fe20000000f00 */
[----:B------:R-:W-:Y:S02]  /*4c20*/  HFMA2 R12, -RZ, RZ, 0, 5.9604644775390625e-08 ;  /* 0x00000001ff0c7431 */ /* 0x000fe400000001ff */
[----:B------:R-:W-:Y:S02]  /*4c30*/  IMAD.MOV.U32 R8, RZ, RZ, 0x70 ;  /* 0x00000070ff087424 */ /* 0x000fe400078e00ff */
[----:B------:R-:W-:Y:S01]  /*4c40*/  IMAD.MOV.U32 R13, RZ, RZ, RZ ;  /* 0x000000ffff0d7224 */ /* 0x000fe200078e00ff */
[----:B------:R-:W2:Y:S01]  /*4c50*/  LDCU.64 UR6, c[0x4][0x88] ;  /* 0x01001100ff0677ac */ /* 0x000ea20008000a00 */
[----:B------:R-:W3:Y:S01]  /*4c60*/  LDC.64 R2, c[0x4][R3] ;  /* 0x0100000003027b82 */ /* 0x000ee20000000a00 */
[----:B------:R-:W4:Y:S01]  /*4c70*/  LDCU.64 UR4, c[0x4][0x8] ;  /* 0x01000100ff0477ac */ /* 0x000f220008000a00 */
[----:B-1----:R-:W-:Y:S01]  /*4c80*/  MOV R5, UR9 ;  /* 0x0000000900057c02 */ /* 0x002fe20008000f00 */
[----:B------:R-:W-:Y:S01]  /*4c90*/  IMAD.U32 R4, RZ, RZ, UR8 ;  /* 0x00000008ff047e24 */ /* 0x000fe2000f8e00ff */
[----:B--2---:R-:W-:Y:S01]  /*4ca0*/  MOV R7, UR7 ;  /* 0x0000000700077c02 */ /* 0x004fe20008000f00 */
[----:B------:R-:W-:Y:S01]  /*4cb0*/  IMAD.U32 R6, RZ, RZ, UR6 ;  /* 0x00000006ff067e24 */ /* 0x000fe2000f8e00ff */
[----:B----4-:R-:W-:Y:S01]  /*4cc0*/  MOV R11, UR5 ;  /* 0x00000005000b7c02 */ /* 0x010fe20008000f00 */
[----:B------:R-:W-:Y:S02]  /*4cd0*/  IMAD.U32 R10, RZ, RZ, UR4 ;  /* 0x00000004ff0a7e24 */ /* 0x000fe4000f8e00ff */
[----:B------:R-:W-:Y:S07]  /*4ce0*/  LEPC R20, `(.L_x_79) ;  /* 0x000000001014794e */ /* 0x000fee0000000000 */
[----:B---3-5:R-:W-:Y:S05]  /*4cf0*/  CALL.ABS.NOINC R2 ;  /* 0x0000000002007343 */ /* 0x028fea0003c00000 */
.L_x_79:
[----:B------:R-:W-:Y:S01]  /*4d00*/  LOP3.LUT P0, RZ, R192, 0x1b0, RZ, 0xc0, !PT ;  /* 0x000001b0c0ff7812 */ /* 0x000fe2000780c0ff */
[----:B------:R-:W-:Y:S11]  /*4d10*/  BSSY.RECONVERGENT B6, `(.L_x_80) ;  /* 0x0000013000067945 */ /* 0x000ff60003800200 */
[----:B------:R-:W-:Y:S01]  /*4d20*/  @!UPT UIADD3 URZ, UPT, UPT, URZ, URZ, URZ ;  /* 0x000000fffffff290 */ /* 0x000fe2000fffe0ff */
[----:B------:R-:W-:Y:S05]  /*4d30*/  @!P0 BRA `(.L_x_81) ;  /* 0x0000000000408947 */ /* 0x000fea0003800000 */
        /* <DEDUP_REMOVED lines=16> */
.L_x_81:
[----:B------:R-:W-:Y:S05]  /*4e40*/  BSYNC.RECONVERGENT B6 ;  /* 0x0000000000067941 */ /* 0x000fea0003800200 */
.L_x_80:
[----:B------:R-:W-:Y:S01]  /*4e50*/  ISETP.NE.U32.AND P4, PT, R166, RZ, PT ;  /* 0x000000ffa600720c */ /* 0x000fe20003f85070 */
[----:B------:R-:W-:Y:S01]  /*4e60*/  UISETP.NE.AND UP2, UPT, UR50, URZ, UPT ;  /* 0x000000ff3200728c */ /* 0x000fe2000bf45270 */
[----:B------:R-:W-:Y:S01]  /*4e70*/  ISETP.NE.U32.AND P2, PT, RZ, UR38, PT ;  /* 0x00000026ff007c0c */ /* 0x000fe2000bf45070 */
[----:B------:R-:W-:Y:S01]  /*4e80*/  UISETP.NE.U32.AND UP1, UPT, UR44, URZ, UPT ;  /* 0x000000ff2c00728c */ /* 0x000fe2000bf25070 */
[----:B------:R-:W-:Y:S01]  /*4e90*/  ISETP.NE.AND.EX P4, PT, R167, RZ, PT, P4 ;  /* 0x000000ffa700720c */ /* 0x000fe20003f85340 */
[----:B------:R-:W-:Y:S01]  /*4ea0*/  UPLOP3.LUT UP0, UPT, UPT, UPT, UPT, 0x40, 0x4 ;  /* 0x000000000004789c */ /* 0x000fe20003f0e870 */
[----:B------:R-:W-:Y:S01]  /*4eb0*/  ISETP.NE.AND.EX P2, PT, RZ, UR39, PT, P2 ;  /* 0x00000027ff007c0c */ /* 0x000fe2000bf45320 */
[----:B------:R-:W-:Y:S01]  /*4ec0*/  UISETP.NE.AND.EX UP1, UPT, UR45, URZ, UPT, UP1 ;  /* 0x000000ff2d00728c */ /* 0x000fe2000bf25310 */
[----:B------:R-:W-:Y:S04]  /*4ed0*/  PLOP3.LUT P1, PT, PT, PT, UP2, 0x80, 0x8 ;  /* 0x000000000008781c */ /* 0x000fe80003f2f028 */
[----:B------:R-:W-:Y:S06]  /*4ee0*/  @UP2 UPLOP3.LUT UP0, UPT, UPT, UPT, UP1, 0x80, 0x8 ;  /* 0x000000000008289c */ /* 0x000fec0003f0f010 */
[----:B------:R-:W-:Y:S01]  /*4ef0*/  PLOP3.LUT P0, PT, PT, PT, UP0, 0x80, 0x8 ;  /* 0x000000000008781c */ /* 0x000fe20003f0f008 */
[----:B------:R-:W-:Y:S01]  /*4f00*/  @!UPT UIADD3 URZ, UPT, UPT, URZ, URZ, URZ ;  /* 0x000000fffffff290 */ /* 0x000fe2000fffe0ff */
[----:B------:R-:W-:Y:S11]  /*4f10*/  BRA.U !UP1, `(.L_x_82) ;  /* 0x0000000109387547 */ /* 0x000ff6000b800000 */
[----:B------:R-:W-:Y:S01]  /*4f20*/  UISETP.NE.U32.AND UP0, UPT, UR38, URZ, UPT ;  /* 0x000000ff2600728c */ /* 0x000fe2000bf05070 */
[----:B------:R-:W-:Y:S02]  /*4f30*/  HFMA2 R0, -RZ, RZ, 0, 5.9604644775390625e-08 ;  /* 0x00000001ff007431 */ /* 0x000fe400000001ff */
[----:B------:R-:W-:Y:S01]  /*4f40*/  IMAD.MOV.U32 R171, RZ, RZ, 0x1 ;  /* 0x00000001ffab7424 */ /* 0x000fe200078e00ff */
[----:B------:R-:W-:Y:S06]  /*4f50*/  UISETP.NE.AND.EX UP0, UPT, UR39, URZ, UPT, UP0 ;  /* 0x000000ff2700728c */ /* 0x000fec000bf05300 */
[----:B------:R-:W-:Y:S05]  /*4f60*/  PLOP3.LUT P3, PT, PT, PT, UP0, 0x80, 0x8 ;  /* 0x000000000008781c */ /* 0x000fea0003f6f008 */
[----:B------:R-:W1:Y:S01]  /*4f70*/  @UP0 LDCU.64 UR6, c[0x0][0x888] ;  /* 0x00011100ff0607ac */ /* 0x000e620008000a00 */
[----:B------:R-:W-:Y:S07]  /*4f80*/  @UP0 UIMAD UR4, UR36, UR44, URZ ;  /* 0x0000002c240402a4 */ /* 0x000fee000f8e02ff */
[----:B------:R-:W-:Y:S01]  /*4f90*/  @!P3 PRMT R171, R0, 0x7610, R171 ;  /* 0x0000761000abb816 */ /* 0x000fe200000000ab */
[----:B-1----:R-:W-:Y:S03]  /*4fa0*/  @UP0 UIMAD.WIDE UR6, UR4, 0x4, UR6 ;  /* 0x00000004040608a5 */ /* 0x002fe6000f8e0206 */
[----:B------:R-:W1:Y:S03]  /*4fb0*/  @!UP0 LDCU UR4, c[0x0][0x880] ;  /* 0x00011000ff0487ac */ /* 0x000e660008000800 */
[----:B------:R-:W-:Y:S01]  /*4fc0*/  IMAD.U32 R2, RZ, RZ, UR6 ;  /* 0x00000006ff027e24 */ /* 0x000fe2000f8e00ff */
[----:B------:R-:W-:Y:S05]  /*4fd0*/  MOV R3, UR7 ;  /* 0x0000000700037c02 */ /* 0x000fea0008000f00 */
[----:B-----5:R2:W5:Y:S02]  /*4fe0*/  @P3 LDG.E R81, desc[UR46][R2.64] ;  /* 0x0000002e02513981 */ /* 0x020564000c1e1900 */
[----:B-12---:R-:W-:Y:S02]  /*4ff0*/  @!P3 IMAD.U32 R81, RZ, RZ, UR4 ;  /* 0x00000004ff51be24 */ /* 0x006fe4000f8e00ff */
.L_x_82:
[----:B------:R-:W-:Y:S05]  /*5000*/  @!P4 BRA `(.L_x_83) ;  /* 0x000000000020c947 */ /* 0x000fea0003800000 */
[----:B------:R-:W-:Y:S04]  /*5010*/  ISETP.NE.U32.AND P3, PT, R164, RZ, PT ;  /* 0x000000ffa400720c */ /* 0x000fe80003f65070 */
[----:B------:R-:W-:Y:S11]  /*5020*/  ISETP.NE.AND.EX P3, PT, R165, RZ, PT, P3 ;  /* 0x000000ffa500720c */ /* 0x000ff60003f65330 */
[----:B------:R-:W-:Y:S02]  /*5030*/  @!UPT UIADD3 URZ, UPT, UPT, URZ, URZ, URZ ;  /* 0x000000fffffff290 */ /* 0x000fe4000fffe0ff */
[----:B------:R-:W1:Y:S01]  /*5040*/  @P3 LDC.64 R2, c[0x0][0x8a8] ;  /* 0x00022a00ff023b82 */ /* 0x000e620000000a00 */
[----:B------:R-:W-:Y:S04]  /*5050*/  @P3 IMAD R0, R166, UR36, RZ ;  /* 0x00000024a6003c24 */ /* 0x000fe8000f8e02ff */
[----:B-1----:R-:W-:Y:S05]  /*5060*/  @P3 IMAD.WIDE R2, R0, 0x4, R2 ;  /* 0x0000000400023825 */ /* 0x002fea00078e0202 */
[----:B-----5:R1:W5:Y:S02]  /*5070*/  @P3 LDG.E R78, desc[UR46][R2.64] ;  /* 0x0000002e024e3981 */ /* 0x020364000c1e1900 */
[----:B-1----:R-:W2:Y:S02]  /*5080*/  @!P3 LDC R78, c[0x0][0x8a0] ;  /* 0x00022800ff4ebb82 */ /* 0x002ea40000000800 */
.L_x_83:
[----:B-----5:R-:W-:Y:S01]  /*5090*/  FSETP.NEU.AND P4, PT, R81, RZ, PT ;  /* 0x000000ff5100720b */ /* 0x020fe20003f8d000 */
[----:B------:R-:W-:Y:S01]  /*50a0*/  BSSY B1, `(.L_x_84) ;  /* 0x0000047000017945 */ /* 0x000fe20003800000 */
[----:B------:R-:W-:Y:S01]  /*50b0*/  SEL R5, RZ, 0xffffffff, P2 ;  /* 0xffffffffff057807 */ /* 0x000fe20001000000 */
[----:B------:R-:W-:Y:S01]  /*50c0*/  IMAD.MOV.U32 R208, RZ, RZ, 0x1 ;  /* 0x00000001ffd07424 */ /* 0x000fe200078e00ff */
[----:B------:R-:W-:Y:S01]  /*50d0*/  LOP3.LUT P3, RZ, R171, 0xff, RZ, 0xc0, !PT ;  /* 0x000000ffabff7812 */ /* 0x000fe2000786c0ff */
[C---:B------:R-:W-:Y:S01]  /*50e0*/  IMAD R80, R76.reuse, 0x80, R79 ;  /* 0x000000804c507824 */ /* 0x040fe200078e024f */
[----:B------:R-:W-:Y:S02]  /*50f0*/  @P1 SEL R0, RZ, 0xffffffff, P4 ;  /* 0xffffffffff001807 */ /* 0x000fe40002000000 */
[----:B------:R-:W-:Y:S02]  /*5100*/  CS2R R162, SRZ ;  /* 0x0000000000a27805 */ /* 0x000fe4000001ff00 */
[----:B------:R-:W-:Y:S02]  /*5110*/  LEA R3, R181, UR49, 0x3 ;  /* 0x00000031b5037c11 */ /* 0x000fe4000f8e18ff */
[----:B------:R-:W-:Y:S02]  /*5120*/  CS2R R160, SRZ ;  /* 0x0000000000a07805 */ /* 0x000fe4000001ff00 */
[----:B------:R-:W-:Y:S02]  /*5130*/  @P0 SEL R0, R5, R0, !P3 ;  /* 0x0000000005000207 */ /* 0x000fe40005800000 */
[----:B------:R-:W-:Y:S02]  /*5140*/  CS2R R158, SRZ ;  /* 0x00000000009e7805 */ /* 0x000fe4000001ff00 */
[----:B------:R-:W-:Y:S02]  /*5150*/  LEA R207, R76, UR49, 0x3 ;  /* 0x000000314ccf7c11 */ /* 0x000fe4000f8e18ff */
[----:B------:R-:W-:Y:S02]  /*5160*/  CS2R R156, SRZ ;  /* 0x00000000009c7805 */ /* 0x000fe4000001ff00 */
[----:B------:R-:W-:Y:S02]  /*5170*/  @P1 LOP3.LUT R0, R0, 0x1, RZ, 0xc0, !PT ;  /* 0x0000000100001812 */ /* 0x000fe400078ec0ff */
[----:B------:R-:W-:Y:S02]  /*5180*/  CS2R R154, SRZ ;  /* 0x00000000009a7805 */ /* 0x000fe4000001ff00 */
[----:B------:R-:W-:Y:S02]  /*5190*/  SHF.L.U32 R2, R183, 0x1f, RZ ;  /* 0x0000001fb7027819 */ /* 0x000fe400000006ff */
[----:B------:R-:W-:Y:S02]  /*51a0*/  CS2R R152, SRZ ;  /* 0x0000000000987805 */ /* 0x000fe4000001ff00 */
[----:B------:R-:W-:Y:S02]  /*51b0*/  ISETP.NE.U32.OR P6, PT, R0, 0x1, !P1 ;  /* 0x000000010000780c */ /* 0x000fe40004fc5470 */
[----:B------:R-:W-:Y:S02]  /*51c0*/  CS2R R150, SRZ ;  /* 0x0000000000967805 */ /* 0x000fe4000001ff00 */
[----:B------:R-:W-:Y:S02]  /*51d0*/  PLOP3.LUT P2, PT, PT, PT, UP1, 0x80, 0x8 ;  /* 0x000000000008781c */ /* 0x000fe40003f4f018 */
[----:B------:R-:W-:Y:S02]  /*51e0*/  CS2R R148, SRZ ;  /* 0x0000000000947805 */ /* 0x000fe4000001ff00 */
[----:B------:R-:W-:Y:S02]  /*51f0*/  SEL R0, RZ, 0xffffffff, P4 ;  /* 0xffffffffff007807 */ /* 0x000fe40002000000 */
[----:B------:R-:W-:Y:S03]  /*5200*/  P2R R184, PR, RZ, 0x40 ;  /* 0x00000040ffb87803 */ /* 0x000fe60000000000 */
[----:B------:R-:W-:Y:S04]  /*5210*/  @P6 SHF.L.U32 R4, R180, 0x1f, RZ ;  /* 0x0000001fb4046819 */ /* 0x000fe800000006ff */
[----:B------:R-:W-:Y:S01]  /*5220*/  @P2 SEL R0, R5, R0, !P3 ;  /* 0x0000000005002207 */ /* 0x000fe20005800000 */
[----:B------:R-:W1:Y:S03]  /*5230*/  @P6 SYNCS.PHASECHK.TRANS64.TRYWAIT P1, [R3+URZ+0x20], R4 ;  /* 0x00002004030065a7 */ /* 0x000e6600080211ff */
[----:B------:R-:W-:Y:S04]  /*5240*/  LOP3.LUT R0, R0, 0x1, RZ, 0xc0, !PT ;  /* 0x0000000100007812 */ /* 0x000fe800078ec0ff */
[----:B------:R-:W-:Y:S04]  /*5250*/  ISETP.NE.U32.AND P5, PT, R0, 0x1, PT ;  /* 0x000000010000780c */ /* 0x000fe80003fa5070 */
[----:B------:R-:W-:Y:S01]  /*5260*/  P2R R209, PR, RZ, 0x20 ;  /* 0x00000020ffd17803 */ /* 0x000fe20000000000 */
[----:B------:R3:W4:Y:S01]  /*5270*/  SYNCS.PHASECHK.TRANS64.TRYWAIT P0, [R207+URZ+0x70], R2 ;  /* 0x00007002cf0075a7 */ /* 0x00072200080011ff */
[----:B-1----:R-:W-:Y:S01]  /*5280*/  @P6 SEL R208, RZ, 0x1, !P1 ;  /* 0x00000001ffd06807 */ /* 0x002fe20004800000 */
[----:B---3--:R-:W-:Y:S06]  /*5290*/  @!P6 BRA `(.L_x_85) ;  /* 0x00000000009ce947 */ /* 0x008fec0003800000 */
[----:B------:R-:W-:Y:S01]  /*52a0*/  @P5 IMAD R6, R181, 0x2000, R190 ;  /* 0x00002000b5065824 */ /* 0x000fe200078e02be */
[----:B------:R-:W-:Y:S01]  /*52b0*/  ISETP.NE.AND P1, PT, R208, RZ, PT ;  /* 0x000000ffd000720c */ /* 0x000fe20003f25270 */
[----:B------:R-:W-:Y:S01]  /*52c0*/  BSSY B0, `(.L_x_86) ;  /* 0x0000010000007945 */ /* 0x000fe20003800000 */
[----:B------:R-:W-:Y:S01]  /*52d0*/  CS2R R150, SRZ ;  /* 0x0000000000967805 */ /* 0x000fe2000001ff00 */
[--C-:B------:R-:W-:Y:S01]  /*52e0*/  @P5 IMAD R7, R191, -0x10, R6.reuse ;  /* 0xfffffff0bf075824 */ /* 0x100fe200078e0206 */
[----:B------:R-:W-:Y:S01]  /*52f0*/  CS2R R148, SRZ ;  /* 0x0000000000947805 */ /* 0x000fe2000001ff00 */
[----:B------:R-:W-:Y:S01]  /*5300*/  @P5 IMAD R5, R189, -0x10, R6 ;  /* 0xfffffff0bd055824 */ /* 0x000fe200078e0206 */
[----:B------:R-:W-:Y:S01]  /*5310*/  CS2R R158, SRZ ;  /* 0x00000000009e7805 */ /* 0x000fe2000001ff00 */
[----:B------:R-:W-:Y:S01]  /*5320*/  @P5 IMAD R4, R188, 0x10, R7 ;  /* 0x00000010bc045824 */ /* 0x000fe200078e0207 */
[----:B------:R-:W-:Y:S02]  /*5330*/  CS2R R156, SRZ ;  /* 0x00000000009c7805 */ /* 0x000fe4000001ff00 */
[----:B------:R-:W-:Y:S02]  /*5340*/  CS2R R154, SRZ ;  /* 0x00000000009a7805 */ /* 0x000fe4000001ff00 */
[----:B------:R-:W-:Y:S02]  /*5350*/  CS2R R152, SRZ ;  /* 0x0000000000987805 */ /* 0x000fe4000001ff00 */
[----:B------:R-:W-:Y:S02]  /*5360*/  CS2R R162, SRZ ;  /* 0x0000000000a27805 */ /* 0x000fe4000001ff00 */
[----:B------:R-:W-:Y:S01]  /*5370*/  CS2R R160, SRZ ;  /* 0x0000000000a07805 */ /* 0x000fe2000001ff00 */
[----:B------:R-:W-:Y:S06]  /*5380*/  @P1 BRA `(.L_x_87) ;  /* 0x00000000000c1947 */ /* 0x000fec0003800000 */
[----:B------:R-:W-:Y:S04]  /*5390*/  SHF.L.U32 R0, R180, 0x1f, RZ ;  /* 0x0000001fb4007819 */ /* 0x000fe800000006ff */
[----:B------:R-:W1:Y:S02]  /*53a0*/  SYNCS.PHASECHK.TRANS64.TRYWAIT P1, [R3+URZ+0x20], R0 ;  /* 0x00002000030075a7 */ /* 0x000e6400080211ff */
[----:B-1----:R-:W-:Y:S05]  /*53b0*/  @!P1 BRA `(.L_x_88) ;  /* 0x0000003000f09947 */ /* 0x002fea0003800000 */
.L_x_87:
[----:B------:R-:W-:Y:S05]  /*53c0*/  BSYNC B0 ;  /* 0x0000000000007941 */ /* 0x000fea0003800000 */
.L_x_86:
[----:B------:R-:W-:Y:S01]  /*53d0*/  ISETP.NE.AND P1, PT, R209, RZ, PT ;  /* 0x000000ffd100720c */ /* 0x000fe20003f25270 */
[----:B-1----:R-:W-:Y:S02]  /*53e0*/  VIADD R3, R3, 0x30 ;  /* 0x0000003003037836 */ /* 0x002fe40000000000 */
[----:B------:R-:W-:Y:S02]  /*53f0*/  IMAD.U32 R0, RZ, RZ, UR37 ;  /* 0x00000025ff007e24 */ /* 0x000fe4000f8e00ff */
[----:B------:R-:W-:Y:S03]  /*5400*/  VIADD R181, R181, 0x1 ;  /* 0x00000001b5b57836 */ /* 0x000fe60000000000 */
[----:B------:R-:W-:Y:S05]  /*5410*/  PRMT R0, R0, 0x654, R3 ;  /* 0x0000065400007816 */ /* 0x000fea0000000003 */
[----:B------:R1:W3:Y:S04]  /*5420*/  @P1 LDS.128 R148, [R6] ;  /* 0x0000000006941984 */ /* 0x0002e80000000c00 */
[----:B------:R1:W1:Y:S04]  /*5430*/  @P1 LDS.128 R156, [R5+0x20] ;  /* 0x00002000059c1984 */ /* 0x0002680000000c00 */
[----:B------:R1:W1:Y:S04]  /*5440*/  @P1 LDS.128 R152, [R7+0x10] ;  /* 0x0000100007981984 */ /* 0x0002680000000c00 */
[----:B------:R1:W1:Y:S01]  /*5450*/  @P1 LDS.128 R160, [R4+0x10] ;  /* 0x0000100004a01984 */ /* 0x0002620000000c00 */
[C---:B------:R-:W-:Y:S01]  /*5460*/  ISETP.NE.AND P1, PT, R181.reuse, 0x2, PT ;  /* 0x00000002b500780c */ /* 0x040fe20003f25270 */
[----:B------:R-:W-:Y:S01]  /*5470*/  @!PT LDS RZ, [RZ] ;  /* 0x00000000fffff984 */ /* 0x000fe20000000800 */
[----:B------:R-:W-:Y:S01]  /*5480*/  @!PT LDS RZ, [RZ] ;  /* 0x00000000fffff984 */ /* 0x000fe20000000800 */
[----:B------:R-:W-:Y:S01]  /*5490*/  @!PT LDS RZ, [RZ] ;  /* 0x00000000fffff984 */ /* 0x000fe20000000800 */
[----:B------:R-:W-:Y:S01]  /*54a0*/  @!PT LDS RZ, [RZ] ;  /* 0x00000000fffff984 */ /* 0x000fe20000000800 */
[----:B------:R5:W-:Y:S06]  /*54b0*/  MEMBAR.ALL.CTA ;  /* 0x0000000000007992 */ /* 0x000bec0000008000 */
[----:B-----5:R-:W5:Y:S01]  /*54c0*/  FENCE.VIEW.ASYNC.S ;  /* 0x00000000000073c6 */ /* 0x020f620000000000 */
[----:B------:R-:W-:Y:S02]  /*54d0*/  SEL R3, RZ, 0x1, P1 ;  /* 0x00000001ff037807 */ /* 0x000fe40000800000 */
[----:B------:R-:W-:Y:S02]  /*54e0*/  SEL R181, R181, RZ, P1 ;  /* 0x000000ffb5b57207 */ /* 0x000fe40000800000 */
[----:B------:R-:W-:Y:S01]  /*54f0*/  LOP3.LUT R180, R180, R3, RZ, 0x3c, !PT ;  /* 0x00000003b4b47212 */ /* 0x000fe200078e3cff */
[----:B-----5:R1:W-:Y:S06]  /*5500*/  SYNCS.ARRIVE.TRANS64.RED.A1T0 RZ, [R0+URZ], RZ ;  /* 0x000000ff00ff79a7 */ /* 0x0203ec00081004ff */
.L_x_85:
[----:B------:R-:W-:Y:S05]  /*5510*/  BSYNC B1 ;  /* 0x0000000000017941 */ /* 0x000fea0003800000 */
.L_x_84:
[----:B-1----:R-:W-:Y:S04]  /*5520*/  SHF.R.U32.HI R0, RZ, 0x15, R80 ;  /* 0x00000015ff007819 */ /* 0x002fe80000011650 */
[----:B------:R-:W-:Y:S01]  /*5530*/  LOP3.LUT P1, RZ, R0, 0x3, R173, 0x48, !PT ;  /* 0x0000000300ff7812 */ /* 0x000fe200078248ad */
[----:B------:R-:W-:Y:S01]  /*5540*/  @!UPT UIADD3 URZ, UPT, UPT, URZ, URZ, URZ ;  /* 0x000000fffffff290 */ /* 0x000fe2000fffe0ff */
[----:B----4-:R-:W-:Y:S11]  /*5550*/  @P0 BRA `(.L_x_89) ;  /* 0x0000000000080947 */ /* 0x010ff60003800000 */
[----:B------:R-:W1:Y:S02]  /*5560*/  SYNCS.PHASECHK.TRANS64.TRYWAIT P0, [R207+URZ+0x70], R2 ;  /* 0x00007002cf0075a7 */ /* 0x000e6400080011ff */
[----:B-1----:R-:W-:Y:S05]  /*5570*/  @!P0 BRA `(.L_x_90) ;  /* 0x0000003000948947 */ /* 0x002fea0003800000 */
.L_x_89:
[----:B------:R-:W-:Y:S04]  /*5580*/  BSSY.RECONVERGENT B6, `(.L_x_91) ;  /* 0x0000012000067945 */ /* 0x000fe80003800200 */
[----:B------:R-:W-:Y:S05]  /*5590*/  @!P1 BRA `(.L_x_92) ;  /* 0x0000000000409947 */ /* 0x000fea0003800000 */
[----:B------:R-:W4:Y:S01]  /*55a0*/  LDCU.64 UR8, c[0x4][0x70] ;  /* 0x01000e00ff0877ac */ /* 0x000f220008000a00 */
[----:B------:R-:W-:Y:S01]  /*55b0*/  MOV R3, 0x0 ;  /* 0x0000000000037802 */ /* 0x000fe20000000f00 */
[----:B------:R-:W-:Y:S02]  /*55c0*/  HFMA2 R12, -RZ, RZ, 0, 5.9604644775390625e-08 ;  /* 0x00000001ff0c7431 */ /* 0x000fe400000001ff */
[----:B------:R-:W-:Y:S02]  /*55d0*/  IMAD.MOV.U32 R8, RZ, RZ, 0x192 ;  /* 0x00000192ff087424 */ /* 0x000fe400078e00ff */
[----:B------:R-:W-:Y:S01]  /*55e0*/  IMAD.MOV.U32 R13, RZ, RZ, RZ ;  /* 0x000000ffff0d7224 */ /* 0x000fe200078e00ff */
[----:B------:R-:W5:Y:S01]  /*55f0*/  LDCU.64 UR6, c[0x4][0x78] ;  /* 0x01000f00ff0677ac */ /* 0x000f620008000a00 */
[----:B-1----:R-:W1:Y:S01]  /*5600*/  LDC.64 R2, c[0x4][R3] ;  /* 0x0100000003027b82 */ /* 0x002e620000000a00 */
[----:B------:R-:W2:Y:S01]  /*5610*/  LDCU.64 UR4, c[0x4][0x10] ;  /* 0x01000200ff0477ac */ /* 0x000ea20008000a00 */
[----:B----4-:R-:W-:Y:S01]  /*5620*/  MOV R5, UR9 ;  /* 0x0000000900057c02 */ /* 0x010fe20008000f00 */
[----:B------:R-:W-:Y:S01]  /*5630*/  IMAD.U32 R4, RZ, RZ, UR8 ;  /* 0x00000008ff047e24 */ /* 0x000fe2000f8e00ff */
[----:B-----5:R-:W-:Y:S01]  /*5640*/  MOV R7, UR7 ;  /* 0x0000000700077c02 */ /* 0x020fe20008000f00 */
[----:B------:R-:W-:Y:S01]  /*5650*/  IMAD.U32 R6, RZ, RZ, UR6 ;  /* 0x00000006ff067e24 */ /* 0x000fe2000f8e00ff */
[----:B--2---:R-:W-:Y:S01]  /*5660*/  MOV R11, UR5 ;  /* 0x00000005000b7c02 */ /* 0x004fe20008000f00 */
[----:B------:R-:W-:Y:S02]  /*5670*/  IMAD.U32 R10, RZ, RZ, UR4 ;  /* 0x00000004ff0a7e24 */ /* 0x000fe4000f8e00ff */
[----:B------:R-:W-:Y:S07]  /*5680*/  LEPC R20, `(.L_x_92) ;  /* 0x000000001014794e */ /* 0x000fee0000000000 */
[----:B-1-3--:R-:W-:Y:S05]  /*5690*/  CALL.ABS.NOINC R2 ;  /* 0x0000000002007343 */ /* 0x00afea0003c00000 */
.L_x_92:
[----:B------:R-:W-:Y:S05]  /*56a0*/  BSYNC.RECONVERGENT B6 ;  /* 0x0000000000067941 */ /* 0x000fea0003800200 */
.L_x_91:
[-C--:B---3--:R-:W-:Y:S01]  /*56b0*/  F2FP.F16.E4M3.UNPACK_B R83, R148.reuse ;  /* 0x00000094ff53723e */ /* 0x088fe200020006ff */
[----:B------:R-:W-:Y:S05]  /*56c0*/  WARPSYNC.ALL ;  /* 0x0000000000007948 */ /* 0x000fea0003800000 */
[----:B------:R-:W-:Y:S01]  /*56d0*/  R2UR UR4, R80 ;  /* 0x00000000500472ca */ /* 0x000fe200000e0000 */
[--C-:B------:R-:W-:Y:S01]  /*56e0*/  HADD2.F32 R82, -RZ, R83.reuse.H0_H0 ;  /* 0x20000053ff527230 */ /* 0x100fe20000004100 */
[----:B------:R-:W-:Y:S01]  /*56f0*/  F2FP.F16.E4M3.UNPACK_B R85, R148.H1 ;  /* 0x00000094ff55723e */ /* 0x000fe200030006ff */
[----:B------:R-:W-:Y:S01]  /*5700*/  HADD2.F32 R83, -RZ, R83.H1_H1 ;  /* 0x30000053ff537230 */ /* 0x000fe20000004100 */
[-C--:B------:R-:W-:Y:S01]  /*5710*/  F2FP.F16.E4M3.UNPACK_B R87, R149.reuse ;  /* 0x00000095ff57723e */ /* 0x080fe200020006ff */
[----:B------:R-:W-:Y:S01]  /*5720*/  BSSY.RECONVERGENT B0, `(.L_x_93) ;  /* 0x000011d000007945 */ /* 0x000fe20003800200 */
[----:B------:R-:W-:Y:S01]  /*5730*/  F2FP.F16.E4M3.UNPACK_B R89, R149.H1 ;  /* 0x00000095ff59723e */ /* 0x000fe200030006ff */
[----:B------:R-:W-:Y:S01]  /*5740*/  HADD2.F32 R84, -RZ, R85.H0_H0 ;  /* 0x20000055ff547230 */ /* 0x000fe20000004100 */
[-C--:B------:R-:W-:Y:S01]  /*5750*/  F2FP.F16.E4M3.UNPACK_B R91, R150.reuse ;  /* 0x00000096ff5b723e */ /* 0x080fe200020006ff */
[----:B------:R-:W-:Y:S01]  /*5760*/  HADD2.F32 R88, -RZ, R87.H1_H1 ;  /* 0x30000057ff587230 */ /* 0x000fe20000004100 */
[----:B------:R-:W-:Y:S01]  /*5770*/  F2FP.F16.E4M3.UNPACK_B R93, R150.H1 ;  /* 0x00000096ff5d723e */ /* 0x000fe200030006ff */
[----:B------:R-:W-:Y:S01]  /*5780*/  HADD2.F32 R86, -RZ, R85.H1_H1 ;  /* 0x30000055ff567230 */ /* 0x000fe20000004100 */
[-C--:B------:R-:W-:Y:S01]  /*5790*/  F2FP.F16.E4M3.UNPACK_B R95, R151.reuse ;  /* 0x00000097ff5f723e */ /* 0x080fe200020006ff */
[----:B------:R-:W2:Y:S01]  /*57a0*/  LDTM.x64 R4, tmem[UR4] ;  /* 0x00000004000479ee */ /* 0x000ea20008340000 */
[----:B------:R-:W-:Y:S01]  /*57b0*/  F2FP.F16.E4M3.UNPACK_B R97, R151.H1 ;  /* 0x00000097ff61723e */ /* 0x000fe200030006ff */
[----:B------:R-:W-:Y:S01]  /*57c0*/  HADD2.F32 R85, -RZ, R87.H0_H0 ;  /* 0x20000057ff557230 */ /* 0x000fe20000004100 */
[-C--:B------:R-:W-:Y:S01]  /*57d0*/  F2FP.F16.E4M3.UNPACK_B R99, R152.reuse ;  /* 0x00000098ff63723e */ /* 0x080fe200020006ff */
[----:B------:R-:W-:Y:S01]  /*57e0*/  HADD2.F32 R87, -RZ, R89.H0_H0 ;  /* 0x20000059ff577230 */ /* 0x000fe20000004100 */
[----:B------:R-:W-:Y:S01]  /*57f0*/  F2FP.F16.E4M3.UNPACK_B R101, R152.H1 ;  /* 0x00000098ff65723e */ /* 0x000fe200030006ff */
[----:B------:R-:W-:Y:S01]  /*5800*/  HADD2.F32 R92, -RZ, R91.H1_H1 ;  /* 0x3000005bff5c7230 */ /* 0x000fe20000004100 */
[----:B------:R-:W-:Y:S01]  /*5810*/  ISETP.NE.AND P6, PT, R184, RZ, PT ;  /* 0x000000ffb800720c */ /* 0x000fe20003fc5270 */
[----:B------:R-:W-:Y:S01]  /*5820*/  HADD2.F32 R96, -RZ, R95.H1_H1 ;  /* 0x3000005fff607230 */ /* 0x000fe20000004100 */
[----:B------:R-:W-:Y:S01]  /*5830*/  SHF.L.U32 R211, R176, 0x4, RZ ;  /* 0x00000004b0d37819 */ /* 0x000fe200000006ff */
[----:B------:R-:W-:Y:S01]  /*5840*/  HADD2.F32 R100, -RZ, R99.H1_H1 ;  /* 0x30000063ff647230 */ /* 0x000fe20000004100 */
[----:B------:R-:W-:Y:S01]  /*5850*/  SHF.L.U32 R219, R175, 0x4, RZ ;  /* 0x00000004afdb7819 */ /* 0x000fe200000006ff */
[----:B------:R-:W-:Y:S01]  /*5860*/  HADD2.F32 R90, -RZ, R89.H1_H1 ;  /* 0x30000059ff5a7230 */ /* 0x000fe20000004100 */
[C---:B------:R-:W-:Y:S01]  /*5870*/  IADD3 R204, PT, PT, R190.reuse, R211, RZ ;  /* 0x000000d3becc7210 */ /* 0x040fe20007ffe0ff */
[----:B------:R-:W-:Y:S01]  /*5880*/  HADD2.F32 R89, -RZ, R91.H0_H0 ;  /* 0x2000005bff597230 */ /* 0x000fe20000004100 */
[----:B------:R-:W-:Y:S01]  /*5890*/  IADD3 R206, PT, PT, R190, R219, RZ ;  /* 0x000000dbbece7210 */ /* 0x000fe20007ffe0ff */
[--C-:B------:R-:W-:Y:S01]  /*58a0*/  HADD2.F32 R91, -RZ, R93.reuse.H0_H0 ;  /* 0x2000005dff5b7230 */ /* 0x100fe20000004100 */
[----:B------:R-:W-:Y:S01]  /*58b0*/  SHF.L.U32 R217, R188, 0x4, RZ ;  /* 0x00000004bcd97819 */ /* 0x000fe200000006ff */
[----:B------:R-:W-:Y:S01]  /*58c0*/  HADD2.F32 R94, -RZ, R93.H1_H1 ;  /* 0x3000005dff5e7230 */ /* 0x000fe20000004100 */
[-C--:B------:R-:W-:Y:S01]  /*58d0*/  F2FP.F16.E4M3.UNPACK_B R103, R153.reuse ;  /* 0x00000099ff67723e */ /* 0x080fe200020006ff */
[----:B------:R-:W-:Y:S01]  /*58e0*/  HADD2.F32 R93, -RZ, R95.H0_H0 ;  /* 0x2000005fff5d7230 */ /* 0x000fe20000004100 */
[----:B------:R-:W-:Y:S01]  /*58f0*/  IADD3 R205, PT, PT, R217, R204, RZ ;  /* 0x000000ccd9cd7210 */ /* 0x000fe20007ffe0ff */
[----:B------:R-:W-:Y:S01]  /*5900*/  HADD2.F32 R95, -RZ, R97.H0_H0 ;  /* 0x20000061ff5f7230 */ /* 0x000fe20000004100 */
[----:B------:R-:W-:Y:S01]  /*5910*/  F2FP.F16.E4M3.UNPACK_B R105, R153.H1 ;  /* 0x00000099ff69723e */ /* 0x000fe200030006ff */
[C---:B--2---:R-:W-:Y:S01]  /*5920*/  FMUL R0, R78.reuse, R4 ;  /* 0x000000044e007220 */ /* 0x044fe20000400000 */
[C---:B-1----:R-:W-:Y:S01]  /*5930*/  FMUL R2, R78.reuse, R5 ;  /* 0x000000054e027220 */ /* 0x042fe20000400000 */
[C---:B------:R-:W-:Y:S01]  /*5940*/  FMUL R4, R78.reuse, R8 ;  /* 0x000000084e047220 */ /* 0x040fe20000400000 */
[C---:B------:R-:W-:Y:S01]  /*5950*/  FMUL R5, R78.reuse, R9 ;  /* 0x000000094e057220 */ /* 0x040fe20000400000 */
[C---:B------:R-:W-:Y:S01]  /*5960*/  FFMA R0, R81.reuse, R82, R0 ;  /* 0x0000005251007223 */ /* 0x040fe20000000000 */
[C---:B------:R-:W-:Y:S01]  /*5970*/  FFMA R2, R81.reuse, R83, R2 ;  /* 0x0000005351027223 */ /* 0x040fe20000000002 */
[C---:B------:R-:W-:Y:S01]  /*5980*/  FMUL R8, R78.reuse, R12 ;  /* 0x0000000c4e087220 */ /* 0x040fe20000400000 */
[C---:B------:R-:W-:Y:S01]  /*5990*/  FMUL R9, R78.reuse, R13 ;  /* 0x0000000d4e097220 */ /* 0x040fe20000400000 */
[C---:B------:R-:W-:Y:S01]  /*59a0*/  FMUL R12, R78.reuse, R16 ;  /* 0x000000104e0c7220 */ /* 0x040fe20000400000 */
[C---:B------:R-:W-:Y:S01]  /*59b0*/  FMUL R13, R78.reuse, R17 ;  /* 0x000000114e0d7220 */ /* 0x040fe20000400000 */
[C---:B------:R-:W-:Y:S01]  /*59c0*/  FMUL R16, R78.reuse, R20 ;  /* 0x000000144e107220 */ /* 0x040fe20000400000 */
[C---:B------:R-:W-:Y:S01]  /*59d0*/  FMUL R17, R78.reuse, R21 ;  /* 0x000000154e117220 */ /* 0x040fe20000400000 */
[----:B------:R-:W-:Y:S02]  /*59e0*/  HADD2.F32 R104, -RZ, R103.H1_H1 ;  /* 0x30000067ff687230 */ /* 0x000fe40000004100 */
[C---:B------:R-:W-:Y:S01]  /*59f0*/  FMUL R20, R78.reuse, R24 ;  /* 0x000000184e147220 */ /* 0x040fe20000400000 */
[C---:B------:R-:W-:Y:S01]  /*5a00*/  FMUL R21, R78.reuse, R25 ;  /* 0x000000194e157220 */ /* 0x040fe20000400000 */
[C---:B------:R-:W-:Y:S01]  /*5a10*/  FMUL R24, R78.reuse, R28 ;  /* 0x0000001c4e187220 */ /* 0x040fe20000400000 */
[C---:B------:R-:W-:Y:S01]  /*5a20*/  FMUL R25, R78.reuse, R29 ;  /* 0x0000001d4e197220 */ /* 0x040fe20000400000 */
[C---:B------:R-:W-:Y:S01]  /*5a30*/  FMUL R28, R78.reuse, R32 ;  /* 0x000000204e1c7220 */ /* 0x040fe20000400000 */
[C---:B------:R-:W-:Y:S01]  /*5a40*/  FMUL R29, R78.reuse, R33 ;  /* 0x000000214e1d7220 */ /* 0x040fe20000400000 */
[C---:B------:R-:W-:Y:S01]  /*5a50*/  FMUL R32, R78.reuse, R36 ;  /* 0x000000244e207220 */ /* 0x040fe20000400000 */
[----:B------:R-:W-:Y:S01]  /*5a60*/  F2FP.F16.E4M3.UNPACK_B R107, R154 ;  /* 0x0000009aff6b723e */ /* 0x000fe200020006ff */
[C---:B------:R-:W-:Y:S01]  /*5a70*/  FMUL R33, R78.reuse, R37 ;  /* 0x000000254e217220 */ /* 0x040fe20000400000 */
[C---:B------:R-:W-:Y:S01]  /*5a80*/  FMUL R36, R78.reuse, R40 ;  /* 0x000000284e247220 */ /* 0x040fe20000400000 */
[----:B------:R-:W-:Y:S01]  /*5a90*/  F2FP.F16.E4M3.UNPACK_B R109, R154.H1 ;  /* 0x0000009aff6d723e */ /* 0x000fe200030006ff */
[C---:B------:R-:W-:Y:S01]  /*5aa0*/  FMUL R37, R78.reuse, R41 ;  /* 0x000000294e257220 */ /* 0x040fe20000400000 */
[----:B------:R-:W-:Y:S02]  /*5ab0*/  HADD2.F32 R108, -RZ, R107.H1_H1 ;  /* 0x3000006bff6c7230 */ /* 0x000fe40000004100 */
        /* <DEDUP_REMOVED lines=26> */
[C---:B------:R-:W-:Y:S01]  /*5c60*/  FFMA R3, R81.reuse, R84, R3 ;  /* 0x0000005451037223 */ /* 0x040fe20000000003 */
[C---:B------:R-:W-:Y:S01]  /*5c70*/  FFMA R7, R81.reuse, R86, R7 ;  /* 0x0000005651077223 */ /* 0x040fe20000000007 */
[----:B------:R-:W-:Y:S01]  /*5c80*/  F2FP.F16.E4M3.UNPACK_B R127, R159 ;  /* 0x0000009fff7f723e */ /* 0x000fe200020006ff */
[C---:B------:R-:W-:Y:S01]  /*5c90*/  FFMA R4, R81.reuse, R85, R4 ;  /* 0x0000005551047223 */ /* 0x040fe20000000004 */
[C---:B------:R-:W-:Y:S01]  /*5ca0*/  FFMA R5, R81.reuse, R88, R5 ;  /* 0x0000005851057223 */ /* 0x040fe20000000005 */
[----:B------:R-:W-:Y:S01]  /*5cb0*/  F2FP.F16.E4M3.UNPACK_B R129, R159.H1 ;  /* 0x0000009fff81723e */ /* 0x000fe200030006ff */
[----:B------:R-:W-:Y:S01]  /*5cc0*/  FFMA R6, R81, R87, R6 ;  /* 0x0000005751067223 */ /* 0x000fe20000000006 */
[----:B------:R-:W-:Y:S01]  /*5cd0*/  F2FP.SATFINITE.E4M3.F32.PACK_AB_MERGE_C R185, R7, R3, RZ ;  /* 0x0000000307b9723e */ /* 0x000fe200048070ff */
[----:B------:R-:W-:Y:S02]  /*5ce0*/  HADD2.F32 R124, -RZ, R123.H1_H1 ;  /* 0x3000007bff7c7230 */ /* 0x000fe40000004100 */
[----:B------:R-:W-:Y:S01]  /*5cf0*/  FMUL R11, R78, R11 ;  /* 0x0000000b4e0b7220 */ /* 0x000fe20000400000 */
[----:B------:R-:W-:Y:S01]  /*5d00*/  HADD2.F32 R128, -RZ, R127.H1_H1 ;  /* 0x3000007fff807230 */ /* 0x000fe20000004100 */
[----:B------:R-:W-:Y:S01]  /*5d10*/  F2FP.SATFINITE.E4M3.F32.PACK_AB_MERGE_C R184, R2, R0, R185 ;  /* 0x0000000002b8723e */ /* 0x000fe200048070b9 */
[C---:B------:R-:W-:Y:S01]  /*5d20*/  FMUL R10, R78.reuse, R14 ;  /* 0x0000000e4e0a7220 */ /* 0x040fe20000400000 */
[C---:B------:R-:W-:Y:S01]  /*5d30*/  FFMA R11, R81.reuse, R90, R11 ;  /* 0x0000005a510b7223 */ /* 0x040fe2000000000b */
[C---:B------:R-:W-:Y:S01]  /*5d40*/  FFMA R8, R81.reuse, R89, R8 ;  /* 0x0000005951087223 */ /* 0x040fe20000000008 */
[----:B------:R-:W-:Y:S01]  /*5d50*/  FFMA R9, R81, R92, R9 ;  /* 0x0000005c51097223 */ /* 0x000fe20000000009 */
[----:B------:R-:W-:Y:S01]  /*5d60*/  F2FP.F16.E4M3.UNPACK_B R131, R160 ;  /* 0x000000a0ff83723e */ /* 0x000fe200020006ff */
[----:B------:R-:W-:Y:S01]  /*5d70*/  HADD2.F32 R98, -RZ, R97.H1_H1 ;  /* 0x30000061ff627230 */ /* 0x000fe20000004100 */
[----:B------:R-:W-:Y:S01]  /*5d80*/  F2FP.SATFINITE.E4M3.F32.PACK_AB_MERGE_C R186, R11, R6, RZ ;  /* 0x000000060bba723e */ /* 0x000fe200048070ff */
[----:B------:R-:W-:Y:S01]  /*5d90*/  FFMA R10, R81, R91, R10 ;  /* 0x0000005b510a7223 */ /* 0x000fe2000000000a */
[----:B------:R-:W-:Y:S02]  /*5da0*/  HADD2.F32 R97, -RZ, R99.H0_H0 ;  /* 0x20000063ff617230 */ /* 0x000fe40000004100 */
[C---:B------:R-:W-:Y:S01]  /*5db0*/  FMUL R15, R78.reuse, R15 ;  /* 0x0000000f4e0f7220 */ /* 0x040fe20000400000 */
[----:B------:R-:W-:Y:S01]  /*5dc0*/  F2FP.SATFINITE.E4M3.F32.PACK_AB_MERGE_C R185, R5, R4, R186 ;  /* 0x0000000405b9723e */ /* 0x000fe200048070ba */
[----:B------:R-:W-:Y:S02]  /*5dd0*/  HADD2.F32 R132, -RZ, R131.H1_H1 ;  /* 0x30000083ff847230 */ /* 0x000fe40000004100 */
[C---:B------:R-:W-:Y:S01]  /*5de0*/  FMUL R14, R78.reuse, R18 ;  /* 0x000000124e0e7220 */ /* 0x040fe20000400000 */
[C---:B------:R-:W-:Y:S01]  /*5df0*/  FFMA R15, R81.reuse, R94, R15 ;  /* 0x0000005e510f7223 */ /* 0x040fe2000000000f */
[C---:B------:R-:W-:Y:S01]  /*5e00*/  FFMA R12, R81.reuse, R93, R12 ;  /* 0x0000005d510c7223 */ /* 0x040fe2000000000c */
[----:B------:R-:W-:Y:S01]  /*5e10*/  FFMA R13, R81, R96, R13 ;  /* 0x00000060510d7223 */ /* 0x000fe2000000000d */
[----:B------:R-:W-:Y:S01]  /*5e20*/  F2FP.F16.E4M3.UNPACK_B R133, R160.H1 ;  /* 0x000000a0ff85723e */ /* 0x000fe200030006ff */
[--C-:B------:R-:W-:Y:S01]  /*5e30*/  HADD2.F32 R99, -RZ, R101.reuse.H0_H0 ;  /* 0x20000065ff637230 */ /* 0x100fe20000004100 */
[----:B------:R-:W-:Y:S01]  /*5e40*/  F2FP.SATFINITE.E4M3.F32.PACK_AB_MERGE_C R186, R15, R10, RZ ;  /* 0x0000000a0fba723e */ /* 0x000fe200048070ff */
[----:B------:R-:W-:Y:S01]  /*5e50*/  FFMA R14, R81, R95, R14 ;  /* 0x0000005f510e7223 */ /* 0x000fe2000000000e */
[C---:B------:R-:W-:Y:S01]  /*5e60*/  FMUL R19, R78.reuse, R19 ;  /* 0x000000134e137220 */ /* 0x040fe20000400000 */
[----:B------:R-:W-:Y:S01]  /*5e70*/  HADD2.F32 R102, -RZ, R101.H1_H1 ;  /* 0x30000065ff667230 */ /* 0x000fe20000004100 */
[----:B------:R-:W-:Y:S01]  /*5e80*/  F2FP.SATFINITE.E4M3.F32.PACK_AB_MERGE_C R186, R9, R8, R186 ;  /* 0x0000000809ba723e */ /* 0x000fe200048070ba */
[----:B------:R-:W-:Y:S02]  /*5e90*/  HADD2.F32 R101, -RZ, R103.H0_H0 ;  /* 0x20000067ff657230 */ /* 0x000fe40000004100 */
[C---:B------:R-:W-:Y:S01]  /*5ea0*/  FFMA R19, R81.reuse, R98, R19 ;  /* 0x0000006251137223 */ /* 0x040fe20000000013 */
[C---:B------:R-:W-:Y:S01]  /*5eb0*/  FFMA R16, R81.reuse, R97, R16 ;  /* 0x0000006151107223 */ /* 0x040fe20000000010 */
[----:B------:R-:W-:Y:S01]  /*5ec0*/  FFMA R17, R81, R100, R17 ;  /* 0x0000006451117223 */ /* 0x000fe20000000011 */
[C---:B------:R-:W-:Y:S01]  /*5ed0*/  FMUL R18, R78.reuse, R22 ;  /* 0x000000164e127220 */ /* 0x040fe20000400000 */
[----:B------:R-:W-:Y:S01]  /*5ee0*/  F2FP.F16.E4M3.UNPACK_B R135, R161 ;  /* 0x000000a1ff87723e */ /* 0x000fe200020006ff */
        /* <DEDUP_REMOVED lines=10> */
[----:B------:R1:W-:Y:S01]  /*5f90*/  STS.128 [R172+UR49+0x4200], R184 ;  /* 0x004200b8ac007988 */ /* 0x0003e20008000c31 */
[----:B------:R-:W-:Y:S01]  /*5fa0*/  HADD2.F32 R136, -RZ, R135.H1_H1 ;  /* 0x30000087ff887230 */ /* 0x000fe20000004100 */
[----:B------:R-:W-:Y:S01]  /*5fb0*/  F2FP.SATFINITE.E4M3.F32.PACK_AB_MERGE_C R196, R23, R18, RZ ;  /* 0x0000001217c4723e */ /* 0x000fe200048070ff */
[C---:B------:R-:W-:Y:S01]  /*5fc0*/  FMUL R22, R78.reuse, R26 ;  /* 0x0000001a4e167220 */ /* 0x040fe20000400000 */
[C---:B------:R-:W-:Y:S01]  /*5fd0*/  FMUL R27, R78.reuse, R27 ;  /* 0x0000001b4e1b7220 */ /* 0x040fe20000400000 */
[--C-:B------:R-:W-:Y:S01]  /*5fe0*/  HADD2.F32 R107, -RZ, R109.reuse.H0_H0 ;  /* 0x2000006dff6b7230 */ /* 0x100fe20000004100 */
[----:B------:R-:W-:Y:S01]  /*5ff0*/  F2FP.SATFINITE.E4M3.F32.PACK_AB_MERGE_C R196, R17, R16, R196 ;  /* 0x0000001011c4723e */ /* 0x000fe200048070c4 */
[C---:B------:R-:W-:Y:S01]  /*6000*/  FFMA R22, R81.reuse, R103, R22 ;  /* 0x0000006751167223 */ /* 0x040fe20000000016 */
[C---:B------:R-:W-:Y:S01]  /*6010*/  FFMA R27, R81.reuse, R106, R27 ;  /* 0x0000006a511b7223 */ /* 0x040fe2000000001b */
[C---:B------:R-:W-:Y:S01]  /*6020*/  FFMA R24, R81.reuse, R105, R24 ;  /* 0x0000006951187223 */ /* 0x040fe20000000018 */
[----:B------:R-:W-:Y:S01]  /*6030*/  F2FP.F16.E4M3.UNPACK_B R137, R161.H1 ;  /* 0x000000a1ff89723e */ /* 0x000fe200030006ff */
[----:B------:R-:W-:Y:S02]  /*6040*/  HADD2.F32 R110, -RZ, R109.H1_H1 ;  /* 0x3000006dff6e7230 */ /* 0x000fe40000004100 */
[----:B------:R-:W-:Y:S01]  /*6050*/  FFMA R25, R81, R108, R25 ;  /* 0x0000006c51197223 */ /* 0x000fe20000000019 */
[----:B------:R-:W-:Y:S01]  /*6060*/  F2FP.SATFINITE.E4M3.F32.PACK_AB_MERGE_C R197, R27, R22, RZ ;  /* 0x000000161bc5723e */ /* 0x000fe200048070ff */
[----:B------:R-:W-:Y:S02]  /*6070*/  HADD2.F32 R109, -RZ, R111.H0_H0 ;  /* 0x2000006fff6d7230 */ /* 0x000fe40000004100 */
[C---:B------:R-:W-:Y:S01]  /*6080*/  FMUL R26, R78.reuse, R30 ;  /* 0x0000001e4e1a7220 */ /* 0x040fe20000400000 */
[C---:B------:R-:W-:Y:S01]  /*6090*/  FMUL R31, R78.reuse, R31 ;  /* 0x0000001f4e1f7220 */ /* 0x040fe20000400000 */
[--C-:B------:R-:W-:Y:S01]  /*60a0*/  HADD2.F32 R111, -RZ, R113.reuse.H0_H0 ;  /* 0x20000071ff6f7230 */ /* 0x100fe20000004100 */
[----:B------:R-:W-:Y:S01]  /*60b0*/  F2FP.SATFINITE.E4M3.F32.PACK_AB_MERGE_C R197, R21, R20, R197 ;  /* 0x0000001415c5723e */ /* 0x000fe200048070c5 */
[C---:B------:R-:W-:Y:S01]  /*60c0*/  FFMA R26, R81.reuse, R107, R26 ;  /* 0x0000006b511a7223 */ /* 0x040fe2000000001a */
[C---:B------:R-:W-:Y:S01]  /*60d0*/  FFMA R31, R81.reuse, R110, R31 ;  /* 0x0000006e511f7223 */ /* 0x040fe2000000001f */
[C---:B------:R-:W-:Y:S01]  /*60e0*/  FFMA R28, R81.reuse, R109, R28 ;  /* 0x0000006d511c7223 */ /* 0x040fe2000000001c */
[----:B------:R-:W-:Y:S01]  /*60f0*/  F2FP.F16.E4M3.UNPACK_B R139, R162 ;  /* 0x000000a2ff8b723e */ /* 0x000fe200020006ff */
[----:B------:R-:W-:Y:S02]  /*6100*/  HADD2.F32 R114, -RZ, R113.H1_H1 ;  /* 0x30000071ff727230 */ /* 0x000fe40000004100 */
[----:B------:R-:W-:Y:S01]  /*6110*/  FFMA R29, R81, R112, R29 ;  /* 0x00000070511d7223 */ /* 0x000fe2000000001d */
[----:B------:R-:W-:Y:S01]  /*6120*/  F2FP.SATFINITE.E4M3.F32.PACK_AB_MERGE_C R198, R31, R26, RZ ;  /* 0x0000001a1fc6723e */ /* 0x000fe200048070ff */
[----:B------:R-:W-:Y:S02]  /*6130*/  HADD2.F32 R113, -RZ, R115.H0_H0 ;  /* 0x20000073ff717230 */ /* 0x000fe40000004100 */
[C---:B------:R-:W-:Y:S01]  /*6140*/  FMUL R30, R78.reuse, R34 ;  /* 0x000000224e1e7220 */ /* 0x040fe20000400000 */
[----:B------:R-:W-:Y:S01]  /*6150*/  HADD2.F32 R140, -RZ, R139.H1_H1 ;  /* 0x3000008bff8c7230 */ /* 0x000fe20000004100 */
[----:B------:R-:W-:Y:S01]  /*6160*/  F2FP.SATFINITE.E4M3.F32.PACK_AB_MERGE_C R198, R25, R24, R198 ;  /* 0x0000001819c6723e */ /* 0x000fe200048070c6 */
[C---:B------:R-:W-:Y:S01]  /*6170*/  FMUL R35, R78.reuse, R35 ;  /* 0x000000234e237220 */ /* 0x040fe20000400000 */
[--C-:B------:R-:W-:Y:S02]  /*6180*/  HADD2.F32 R115, -RZ, R117.reuse.H0_H0 ;  /* 0x20000075ff737230 */ /* 0x100fe40000004100 */
[C---:B------:R-:W-:Y:S01]  /*6190*/  FFMA R30, R81.reuse, R111, R30 ;  /* 0x0000006f511e7223 */ /* 0x040fe2000000001e */
[----:B------:R-:W-:Y:S02]  /*61a0*/  HADD2.F32 R118, -RZ, R117.H1_H1 ;  /* 0x30000075ff767230 */ /* 0x000fe40000004100 */
[C---:B------:R-:W-:Y:S01]  /*61b0*/  FFMA R35, R81.reuse, R114, R35 ;  /* 0x0000007251237223 */ /* 0x040fe20000000023 */
[C---:B------:R-:W-:Y:S01]  /*61c0*/  FFMA R32, R81.reuse, R113, R32 ;  /* 0x0000007151207223 */ /* 0x040fe20000000020 */
[----:B------:R-:W-:Y:S01]  /*61d0*/  F2FP.F16.E4M3.UNPACK_B R141, R162.H1 ;  /* 0x000000a2ff8d723e */ /* 0x000fe200030006ff */
[----:B------:R-:W-:Y:S01]  /*61e0*/  FFMA R33, R81, R116, R33 ;  /* 0x0000007451217223 */ /* 0x000fe20000000021 */
[----:B------:R-:W-:Y:S01]  /*61f0*/  HADD2.F32 R117, -RZ, R119.H0_H0 ;  /* 0x20000077ff757230 */ /* 0x000fe20000004100 */
        /* <DEDUP_REMOVED lines=9> */
[----:B------:R1:W-:Y:S01]  /*6290*/  STS.128 [R204+0x4010], R196 ;  /* 0x004010c4cc007388 */ /* 0x0003e20000000c00 */
[----:B------:R-:W-:Y:S01]  /*62a0*/  FFMA R37, R81, R120, R37 ;  /* 0x0000007851257223 */ /* 0x000fe20000000025 */
[----:B------:R-:W-:Y:S01]  /*62b0*/  F2FP.SATFINITE.E4M3.F32.PACK_AB_MERGE_C R200, R39, R34, RZ ;  /* 0x0000002227c8723e */ /* 0x000fe200048070ff */
[----:B------:R-:W-:Y:S02]  /*62c0*/  HADD2.F32 R122, -RZ, R121.H1_H1 ;  /* 0x30000079ff7a7230 */ /* 0x000fe40000004100 */
[C---:B------:R-:W-:Y:S01]  /*62d0*/  FMUL R38, R78.reuse, R42 ;  /* 0x0000002a4e267220 */ /* 0x040fe20000400000 */
[----:B------:R-:W-:Y:S01]  /*62e0*/  HADD2.F32 R121, -RZ, R123.H0_H0 ;  /* 0x2000007bff797230 */ /* 0x000fe20000004100 */
[----:B------:R-:W-:Y:S01]  /*62f0*/  F2FP.SATFINITE.E4M3.F32.PACK_AB_MERGE_C R200, R33, R32, R200 ;  /* 0x0000002021c8723e */ /* 0x000fe200048070c8 */
[----:B------:R-:W-:Y:S02]  /*6300*/  HADD2.F32 R144, -RZ, R143.H1_H1 ;  /* 0x3000008fff907230 */ /* 0x000fe40000004100 */
[C---:B------:R-:W-:Y:S01]  /*6310*/  FFMA R38, R81.reuse, R119, R38 ;  /* 0x0000007751267223 */ /* 0x040fe20000000026 */
[C---:B------:R-:W-:Y:S01]  /*6320*/  FMUL R43, R78.reuse, R43 ;  /* 0x0000002b4e2b7220 */ /* 0x040fe20000400000 */
[--C-:B------:R-:W-:Y:S02]  /*6330*/  HADD2.F32 R123, -RZ, R125.reuse.H0_H0 ;  /* 0x2000007dff7b7230 */ /* 0x100fe40000004100 */
[C---:B------:R-:W-:Y:S01]  /*6340*/  FMUL R42, R78.reuse, R46 ;  /* 0x0000002e4e2a7220 */ /* 0x040fe20000400000 */
[----:B------:R-:W-:Y:S02]  /*6350*/  HADD2.F32 R126, -RZ, R125.H1_H1 ;  /* 0x3000007dff7e7230 */ /* 0x000fe40000004100 */
[C---:B------:R-:W-:Y:S01]  /*6360*/  FFMA R43, R81.reuse, R122, R43 ;  /* 0x0000007a512b7223 */ /* 0x040fe2000000002b */
[----:B------:R-:W-:Y:S01]  /*6370*/  F2FP.F16.E4M3.UNPACK_B R145, R163.H1 ;  /* 0x000000a3ff91723e */ /* 0x000fe200030006ff */
[C---:B------:R-:W-:Y:S01]  /*6380*/  FFMA R40, R81.reuse, R121, R40 ;  /* 0x0000007951287223 */ /* 0x040fe20000000028 */
[----:B------:R-:W-:Y:S01]  /*6390*/  FFMA R41, R81, R124, R41 ;  /* 0x0000007c51297223 */ /* 0x000fe20000000029 */
[----:B------:R-:W-:Y:S01]  /*63a0*/  ISETP.NE.AND P0, PT, R193, RZ, PT ;  /* 0x000000ffc100720c */ /* 0x000fe20003f05270 */
[----:B------:R-:W-:Y:S01]  /*63b0*/  HADD2.F32 R125, -RZ, R127.H0_H0 ;  /* 0x2000007fff7d7230 */ /* 0x000fe20000004100 */
[----:B------:R-:W-:Y:S01]  /*63c0*/  F2FP.SATFINITE.E4M3.F32.PACK_AB_MERGE_C R201, R43, R38, RZ ;  /* 0x000000262bc9723e */ /* 0x000fe200048070ff */
[----:B------:R-:W-:Y:S01]  /*63d0*/  FFMA R42, R81, R123, R42 ;  /* 0x0000007b512a7223 */ /* 0x000fe2000000002a */
[C---:B------:R-:W-:Y:S01]  /*63e0*/  FMUL R47, R78.reuse, R47 ;  /* 0x0000002f4e2f7220 */ /* 0x040fe20000400000 */
[--C-:B------:R-:W-:Y:S01]  /*63f0*/  HADD2.F32 R127, -RZ, R129.reuse.H0_H0 ;  /* 0x20000081ff7f7230 */ /* 0x100fe20000004100 */
[----:B------:R-:W-:Y:S01]  /*6400*/  F2FP.SATFINITE.E4M3.F32.PACK_AB_MERGE_C R201, R37, R36, R201 ;  /* 0x0000002425c9723e */ /* 0x000fe200048070c9 */
[----:B------:R-:W-:Y:S02]  /*6410*/  HADD2.F32 R130, -RZ, R129.H1_H1 ;  /* 0x30000081ff827230 */ /* 0x000fe40000004100 */
[C---:B------:R-:W-:Y:S01]  /*6420*/  FFMA R47, R81.reuse, R126, R47 ;  /* 0x0000007e512f7223 */ /* 0x040fe2000000002f */
[C---:B------:R-:W-:Y:S01]  /*6430*/  FFMA R44, R81.reuse, R125, R44 ;  /* 0x0000007d512c7223 */ /* 0x040fe2000000002c */
[C---:B------:R-:W-:Y:S01]  /*6440*/  FFMA R45, R81.reuse, R128, R45 ;  /* 0x00000080512d7223 */ /* 0x040fe2000000002d */
[----:B------:R-:W-:Y:S02]  /*6450*/  HADD2.F32 R129, -RZ, R131.H0_H0 ;  /* 0x20000083ff817230 */ /* 0x000fe40000004100 */
[C---:B------:R-:W-:Y:S01]  /*6460*/  FMUL R46, R78.reuse, R50 ;  /* 0x000000324e2e7220 */ /* 0x040fe20000400000 */
[C---:B------:R-:W-:Y:S01]  /*6470*/  FMUL R51, R78.reuse, R51 ;  /* 0x000000334e337220 */ /* 0x040fe20000400000 */
[--C-:B------:R-:W-:Y:S02]  /*6480*/  HADD2.F32 R131, -RZ, R133.reuse.H0_H0 ;  /* 0x20000085ff837230 */ /* 0x100fe40000004100 */
[C---:B------:R-:W-:Y:S01]  /*6490*/  FMUL R50, R78.reuse, R54 ;  /* 0x000000364e327220 */ /* 0x040fe20000400000 */
[C---:B------:R-:W-:Y:S01]  /*64a0*/  FFMA R46, R81.reuse, R127, R46 ;  /* 0x0000007f512e7223 */ /* 0x040fe2000000002e */
[----:B------:R-:W-:Y:S02]  /*64b0*/  HADD2.F32 R134, -RZ, R133.H1_H1 ;  /* 0x30000085ff867230 */ /* 0x000fe40000004100 */
[C---:B------:R-:W-:Y:S01]  /*64c0*/  FFMA R51, R81.reuse, R130, R51 ;  /* 0x0000008251337223 */ /* 0x040fe20000000033 */
[----:B------:R-:W-:Y:S02]  /*64d0*/  HADD2.F32 R133, -RZ, R135.H0_H0 ;  /* 0x20000087ff857230 */ /* 0x000fe40000004100 */
[C---:B------:R-:W-:Y:S01]  /*64e0*/  FMUL R55, R78.reuse, R55 ;  /* 0x000000374e377220 */ /* 0x040fe20000400000 */
[C---:B------:R-:W-:Y:S01]  /*64f0*/  FFMA R48, R81.reuse, R129, R48 ;  /* 0x0000008151307223 */ /* 0x040fe20000000030 */
[C---:B------:R-:W-:Y:S01]  /*6500*/  FFMA R49, R81.reuse, R132, R49 ;  /* 0x0000008451317223 */ /* 0x040fe20000000031 */
[--C-:B------:R-:W-:Y:S02]  /*6510*/  HADD2.F32 R135, -RZ, R137.reuse.H0_H0 ;  /* 0x20000089ff877230 */ /* 0x100fe40000004100 */
[C---:B------:R-:W-:Y:S01]  /*6520*/  FFMA R50, R81.reuse, R131, R50 ;  /* 0x0000008351327223 */ /* 0x040fe20000000032 */
[----:B------:R-:W-:Y:S02]  /*6530*/  HADD2.F32 R138, -RZ, R137.H1_H1 ;  /* 0x30000089ff8a7230 */ /* 0x000fe40000004100 */
[C---:B------:R-:W-:Y:S01]  /*6540*/  FMUL R54, R78.reuse, R58 ;  /* 0x0000003a4e367220 */ /* 0x040fe20000400000 */
[----:B------:R-:W-:Y:S02]  /*6550*/  HADD2.F32 R137, -RZ, R139.H0_H0 ;  /* 0x2000008bff897230 */ /* 0x000fe40000004100 */
[C---:B------:R-:W-:Y:S01]  /*6560*/  FFMA R55, R81.reuse, R134, R55 ;  /* 0x0000008651377223 */ /* 0x040fe20000000037 */
        /* <DEDUP_REMOVED lines=16> */
[----:B------:R-:W-:Y:S01]  /*6670*/  FFMA R63, R81, R142, R63 ;  /* 0x0000008e513f7223 */ /* 0x000fe2000000003f */
[----:B------:R-:W-:Y:S01]  /*6680*/  FMUL R67, R78, R67 ;  /* 0x000000434e437220 */ /* 0x000fe20000400000 */
[----:B------:R-:W-:Y:S01]  /*6690*/  F2FP.SATFINITE.E4M3.F32.PACK_AB_MERGE_C R202, R47, R42, RZ ;  /* 0x0000002a2fca723e */ /* 0x000fe200048070ff */
[----:B------:R-:W-:Y:S01]  /*66a0*/  FFMA R60, R81, R141, R60 ;  /* 0x0000008d513c7223 */ /* 0x000fe2000000003c */
[----:B------:R-:W-:Y:S01]  /*66b0*/  F2FP.SATFINITE.E4M3.F32.PACK_AB_MERGE_C R203, R51, R46, RZ ;  /* 0x0000002e33cb723e */ /* 0x000fe200048070ff */
[C---:B------:R-:W-:Y:S01]  /*66c0*/  FFMA R61, R81.reuse, R144, R61 ;  /* 0x00000090513d7223 */ /* 0x040fe2000000003d */
[C---:B------:R-:W-:Y:S01]  /*66d0*/  FFMA R62, R81.reuse, R143, R62 ;  /* 0x0000008f513e7223 */ /* 0x040fe2000000003e */
[----:B------:R-:W-:Y:S01]  /*66e0*/  FFMA R67, R81, R146, R67 ;  /* 0x0000009251437223 */ /* 0x000fe20000000043 */
[----:B------:R-:W-:Y:S02]  /*66f0*/  F2FP.SATFINITE.E4M3.F32.PACK_AB_MERGE_C R202, R41, R40, R202 ;  /* 0x0000002829ca723e */ /* 0x000fe400048070ca */
[----:B------:R-:W-:Y:S02]  /*6700*/  F2FP.SATFINITE.E4M3.F32.PACK_AB_MERGE_C R203, R45, R44, R203 ;  /* 0x0000002c2dcb723e */ /* 0x000fe400048070cb */
[----:B------:R-:W-:Y:S02]  /*6710*/  F2FP.SATFINITE.E4M3.F32.PACK_AB_MERGE_C R212, R55, R50, RZ ;  /* 0x0000003237d4723e */ /* 0x000fe400048070ff */
[----:B------:R-:W-:Y:S01]  /*6720*/  F2FP.SATFINITE.E4M3.F32.PACK_AB_MERGE_C R213, R59, R54, RZ ;  /* 0x000000363bd5723e */ /* 0x000fe200048070ff */
[----:B------:R1:W-:Y:S01]  /*6730*/  STS.128 [R206+0x4020], R200 ;  /* 0x004020c8ce007388 */ /* 0x0003e20000000c00 */
[----:B------:R-:W-:Y:S02]  /*6740*/  F2FP.SATFINITE.E4M3.F32.PACK_AB_MERGE_C R214, R63, R58, RZ ;  /* 0x0000003a3fd6723e */ /* 0x000fe400048070ff */
[----:B------:R-:W-:Y:S02]  /*6750*/  F2FP.SATFINITE.E4M3.F32.PACK_AB_MERGE_C R215, R67, R62, RZ ;  /* 0x0000003e43d7723e */ /* 0x000fe400048070ff */
[----:B------:R-:W-:Y:S02]  /*6760*/  F2FP.SATFINITE.E4M3.F32.PACK_AB_MERGE_C R212, R49, R48, R212 ;  /* 0x0000003031d4723e */ /* 0x000fe400048070d4 */
[----:B------:R-:W-:Y:S02]  /*6770*/  F2FP.SATFINITE.E4M3.F32.PACK_AB_MERGE_C R213, R53, R52, R213 ;  /* 0x0000003435d5723e */ /* 0x000fe400048070d5 */
[----:B------:R-:W-:Y:S02]  /*6780*/  F2FP.SATFINITE.E4M3.F32.PACK_AB_MERGE_C R214, R57, R56, R214 ;  /* 0x0000003839d6723e */ /* 0x000fe400048070d6 */
[----:B------:R-:W-:Y:S02]  /*6790*/  F2FP.SATFINITE.E4M3.F32.PACK_AB_MERGE_C R215, R61, R60, R215 ;  /* 0x0000003c3dd7723e */ /* 0x000fe400048070d7 */
[----:B------:R-:W-:Y:S02]  /*67a0*/  LEA R210, R181, UR49, 0x3 ;  /* 0x00000031b5d27c11 */ /* 0x000fe4000f8e18ff */
[----:B------:R-:W-:Y:S01]  /*67b0*/  @P6 SHF.L.U32 R221, R180, 0x1f, RZ ;  /* 0x0000001fb4dd6819 */ /* 0x000fe200000006ff */
[----:B------:R1:W-:Y:S01]  /*67c0*/  STS.128 [R205+0x4010], R212 ;  /* 0x004010d4cd007388 */ /* 0x0003e20000000c00 */
[----:B------:R-:W-:Y:S01]  /*67d0*/  @!PT LDS RZ, [RZ] ;  /* 0x00000000fffff984 */ /* 0x000fe20000000800 */
[----:B------:R-:W-:Y:S01]  /*67e0*/  @!PT LDS RZ, [RZ] ;  /* 0x00000000fffff984 */ /* 0x000fe20000000800 */
[----:B------:R-:W-:Y:S01]  /*67f0*/  @!PT LDS RZ, [RZ] ;  /* 0x00000000fffff984 */ /* 0x000fe20000000800 */
[----:B------:R-:W-:Y:S01]  /*6800*/  @!PT LDS RZ, [RZ] ;  /* 0x00000000fffff984 */ /* 0x000fe20000000800 */
[----:B------:R2:W-:Y:S07]  /*6810*/  MEMBAR.ALL.CTA ;  /* 0x0000000000007992 */ /* 0x0005ee0000008000 */
[----:B--2---:R-:W2:Y:S02]  /*6820*/  FENCE.VIEW.ASYNC.S ;  /* 0x00000000000073c6 */ /* 0x004ea40000000000 */
[----:B--2---:R-:W-:Y:S06]  /*6830*/  BAR.SYNC.DEFER_BLOCKING 0x1, 0x80 ;  /* 0x0042000000007b1d */ /* 0x004fec0000010000 */
[----:B------:R-:W-:Y:S05]  /*6840*/  @P0 BRA `(.L_x_94) ;  /* 0x0000000000280947 */ /* 0x000fea0003800000 */
[----:B------:R-:W-:Y:S02]  /*6850*/  UIADD3 UR4, UPT, UPT, UR49, 0x4200, URZ ;  /* 0x0000420031047890 */ /* 0x000fe4000fffe0ff */
[----:B------:R-:W-:Y:S01]  /*6860*/  UIADD3 UR6, UP0, UPT, UR52, 0x680, URZ ;  /* 0x0000068034067890 */ /* 0x000fe2000ff1e0ff */
[----:B------:R-:W-:Y:S03]  /*6870*/  UMOV UR43, UR36 ;  /* 0x00000024002b7c82 */ /* 0x000fe60008000000 */
[----:B------:R-:W-:Y:S01]  /*6880*/  MOV R192, UR4 ;  /* 0x0000000400c07c02 */ /* 0x000fe20008000f00 */
[----:B------:R-:W-:Y:S03]  /*6890*/  UIADD3.X UR7, UPT, UPT, URZ, UR53, URZ, UP0, !UPT ;  /* 0x00000035ff077290 */ /* 0x000fe600087fe4ff */
[----:B------:R-:W-:Y:S11]  /*68a0*/  R2UR UR40, R192 ;  /* 0x00000000c02872ca */ /* 0x000ff600000e0000 */
[----:B------:R-:W-:Y:S02]  /*68b0*/  @!UPT UIADD3 URZ, UPT, UPT, URZ, URZ, URZ ;  /* 0x000000fffffff290 */ /* 0x000fe4000fffe0ff */
[----:B------:R2:W-:Y:S01]  /*68c0*/  UTMASTG.3D [UR40], [UR6] ;  /* 0x00000028060073b5 */ /* 0x0005e20008010000 */
[----:B------:R0:W-:Y:S01]  /*68d0*/  UTMACMDFLUSH ;  /* 0x00000000000079b7 */ /* 0x0001e20000000000 */
[----:B--2---:R-:W-:Y:S04]  /*68e0*/  DEPBAR.LE SB0, 0x1 ;  /* 0x000080400000791a */ /* 0x004fe80000000000 */
.L_x_94:
[----:B------:R-:W-:Y:S05]  /*68f0*/  BSYNC.RECONVERGENT B0 ;  /* 0x0000000000007941 */ /* 0x000fea0003800200 */
.L_x_93:
[----:B------:R-:W-:Y:S06]  /*6900*/  BAR.SYNC.DEFER_BLOCKING 0x1, 0x80 ;  /* 0x0042000000007b1d */ /* 0x000fec0000010000 */
[----:B------:R-:W2:Y:S01]  /*6910*/  @P6 SYNCS.PHASECHK.TRANS64.TRYWAIT P0, [R210+URZ+0x20], R221 ;  /* 0x000020ddd20065a7 */ /* 0x000ea200080011ff */
[----:B------:R-:W-:Y:S01]  /*6920*/  BSSY B1, `(.L_x_95) ;  /* 0x0000023000017945 */ /* 0x000fe20003800000 */
[----:B--2---:R-:W-:Y:S03]  /*6930*/  @P6 SEL R208, RZ, 0x1, !P0 ;  /* 0x00000001ffd06807 */ /* 0x004fe60004000000 */
[----:B------:R-:W-:Y:S05]  /*6940*/  @!P6 BRA `(.L_x_96) ;  /* 0x000000000080e947 */ /* 0x000fea0003800000 */
[----:B------:R-:W-:Y:S01]  /*6950*/  ISETP.NE.AND P1, PT, R209, RZ, PT ;  /* 0x000000ffd100720c */ /* 0x000fe20003f25270 */
[----:B------:R-:W-:Y:S01]  /*6960*/  BSSY B0, `(.L_x_97) ;  /* 0x000000a000007945 */ /* 0x000fe20003800000 */
[----:B------:R-:W-:Y:S11]  /*6970*/  ISETP.NE.AND P0, PT, R208, RZ, PT ;  /* 0x000000ffd000720c */ /* 0x000ff60003f05270 */
[----:B------:R-:W-:Y:S04]  /*6980*/  @P1 IMAD R0, R181, 0x2000, R190 ;  /* 0x00002000b5001824 */ /* 0x000fe800078e02be */
[C---:B------:R-:W-:Y:S01]  /*6990*/  @P1 IMAD.IADD R2, R0.reuse, 0x1, R211 ;  /* 0x0000000100021824 */ /* 0x040fe200078e02d3 */
[----:B------:R-:W-:Y:S03]  /*69a0*/  @P1 IADD3 R219, PT, PT, R0, R219, RZ ;  /* 0x000000db00db1210 */ /* 0x000fe60007ffe0ff */
[----:B------:R-:W-:Y:S01]  /*69b0*/  @P1 IMAD.IADD R217, R217, 0x1, R2 ;  /* 0x00000001d9d91824 */ /* 0x000fe200078e0202 */
[----:B------:R-:W-:Y:S06]  /*69c0*/  @P0 BRA `(.L_x_98) ;  /* 0x00000000000c0947 */ /* 0x000fec0003800000 */
[----:B------:R-:W-:Y:S04]  /*69d0*/  SHF.L.U32 R3, R180, 0x1f, RZ ;  /* 0x0000001fb4037819 */ /* 0x000fe800000006ff */
[----:B------:R-:W2:Y:S02]  /*69e0*/  SYNCS.PHASECHK.TRANS64.TRYWAIT P0, [R210+URZ+0x20], R3 ;  /* 0x00002003d20075a7 */ /* 0x000ea400080011ff */
[----:B--2---:R-:W-:Y:S05]  /*69f0*/  @!P0 BRA `(.L_x_99) ;  /* 0x0000001c00888947 */ /* 0x004fea0003800000 */
.L_x_98:
[----:B------:R-:W-:Y:S05]  /*6a00*/  BSYNC B0 ;  /* 0x0000000000007941 */ /* 0x000fea0003800000 */
.L_x_97:
[----:B------:R-:W-:Y:S01]  /*6a10*/  ISETP.NE.AND P0, PT, R209, RZ, PT ;  /* 0x000000ffd100720c */ /* 0x000fe20003f05270 */
[----:B--2---:R-:W-:Y:S02]  /*6a20*/  VIADD R210, R210, 0x30 ;  /* 0x00000030d2d27836 */ /* 0x004fe40000000000 */
[----:B------:R-:W-:Y:S02]  /*6a30*/  IMAD.U32 R3, RZ, RZ, UR37 ;  /* 0x00000025ff037e24 */ /* 0x000fe4000f8e00ff */
[----:B------:R-:W-:Y:S03]  /*6a40*/  VIADD R181, R181, 0x1 ;  /* 0x00000001b5b57836 */ /* 0x000fe60000000000 */
[----:B------:R-:W-:Y:S05]  /*6a50*/  PRMT R3, R3, 0x654, R210 ;  /* 0x0000065403037816 */ /* 0x000fea00000000d2 */
[----:B------:R2:W3:Y:S04]  /*6a60*/  @P0 LDS.128 R148, [R0] ;  /* 0x0000000000940984 */ /* 0x0004e80000000c00 */
[----:B------:R2:W4:Y:S04]  /*6a70*/  @P0 LDS.128 R152, [R2+0x10] ;  /* 0x0000100002980984 */ /* 0x0005280000000c00 */
        /* <DEDUP_REMOVED lines=9> */
[----:B------:R-:W-:Y:S01]  /*6b10*/  SEL R181, R181, RZ, P0 ;  /* 0x000000ffb5b57207 */ /* 0x000fe20000000000 */
[----:B-----5:R5:W-:Y:S02]  /*6b20*/  SYNCS.ARRIVE.TRANS64.RED.A1T0 RZ, [R3+URZ], RZ ;  /* 0x000000ff03ff79a7 */ /* 0x020be400081004ff */
[----:B-----5:R-:W-:Y:S04]  /*6b30*/  SEL R3, RZ, 0x1, P0 ;  /* 0x00000001ff037807 */ /* 0x020fe80000000000 */
[----:B--234-:R-:W-:Y:S02]  /*6b40*/  LOP3.LUT R180, R180, R3, RZ, 0x3c, !PT ;  /* 0x00000003b4b47212 */ /* 0x01cfe400078e3cff */
.L_x_96:
[----:B------:R-:W-:Y:S05]  /*6b50*/  BSYNC B1 ;  /* 0x0000000000017941 */ /* 0x000fea0003800000 */
.L_x_95:
[----:B------:R-:W-:Y:S05]  /*6b60*/  VIADD R0, R80, 0x40 ;  /* 0x0000004050007836 */ /* 0x000fea0000000000 */
[----:B------:R-:W-:Y:S04]  /*6b70*/  SHF.R.U32.HI R0, RZ, 0x15, R0 ;  /* 0x00000015ff007819 */ /* 0x000fe80000011600 */
[----:B------:R-:W-:Y:S11]  /*6b80*/  LOP3.LUT P0, RZ, R0, 0x3, R173, 0x48, !PT ;  /* 0x0000000300ff7812 */ /* 0x000ff600078048ad */
[----:B------:R-:W-:Y:S02]  /*6b90*/  @!UPT UIADD3 URZ, UPT, UPT, URZ, URZ, URZ ;  /* 0x000000fffffff290 */ /* 0x000fe4000fffe0ff */
[----:B------:R-:W-:Y:S05]  /*6ba0*/  @!P0 BRA `(.L_x_100) ;  /* 0x0000000000408947 */ /* 0x000fea0003800000 */
[----:B------:R-:W2:Y:S01]  /*6bb0*/  LDCU.64 UR8, c[0x4][0x70] ;  /* 0x01000e00ff0877ac */ /* 0x000ea20008000a00 */
[----:B------:R-:W-:Y:S01]  /*6bc0*/  MOV R3, 0x0 ;  /* 0x0000000000037802 */ /* 0x000fe20000000f00 */
[----:B------:R-:W-:Y:S02]  /*6bd0*/  HFMA2 R12, -RZ, RZ, 0, 5.9604644775390625e-08 ;  /* 0x00000001ff0c7431 */ /* 0x000fe400000001ff */
[----:B------:R-:W-:Y:S02]  /*6be0*/  IMAD.MOV.U32 R8, RZ, RZ, 0x192 ;  /* 0x00000192ff087424 */ /* 0x000fe400078e00ff */
[----:B------:R-:W-:Y:S01]  /*6bf0*/  IMAD.MOV.U32 R13, RZ, RZ, RZ ;  /* 0x000000ffff0d7224 */ /* 0x000fe200078e00ff */
[----:B------:R-:W3:Y:S01]  /*6c00*/  LDCU.64 UR6, c[0x4][0x78] ;  /* 0x01000f00ff0677ac */ /* 0x000ee20008000a00 */
[----:B------:R-:W4:Y:S01]  /*6c10*/  LDC.64 R2, c[0x4][R3] ;  /* 0x0100000003027b82 */ /* 0x000f220000000a00 */
[----:B------:R-:W5:Y:S01]  /*6c20*/  LDCU.64 UR4, c[0x4][0x10] ;  /* 0x01000200ff0477ac */ /* 0x000f620008000a00 */
[----:B--2---:R-:W-:Y:S01]  /*6c30*/  MOV R5, UR9 ;  /* 0x0000000900057c02 */ /* 0x004fe20008000f00 */
[----:B------:R-:W-:Y:S01]  /*6c40*/  IMAD.U32 R4, RZ, RZ, UR8 ;  /* 0x00000008ff047e24 */ /* 0x000fe2000f8e00ff */
[----:B---3--:R-:W-:Y:S01]  /*6c50*/  MOV R7, UR7 ;  /* 0x0000000700077c02 */ /* 0x008fe20008000f00 */
[----:B------:R-:W-:Y:S01]  /*6c60*/  IMAD.U32 R6, RZ, RZ, UR6 ;  /* 0x00000006ff067e24 */ /* 0x000fe2000f8e00ff */
[----:B-----5:R-:W-:Y:S01]  /*6c70*/  MOV R11, UR5 ;  /* 0x00000005000b7c02 */ /* 0x020fe20008000f00 */
[----:B------:R-:W-:Y:S02]  /*6c80*/  IMAD.U32 R10, RZ, RZ, UR4 ;  /* 0x00000004ff0a7e24 */ /* 0x000fe4000f8e00ff */
[----:B------:R-:W-:Y:S07]  /*6c90*/  LEPC R20, `(.L_x_100) ;  /* 0x000000001014794e */ /* 0x000fee0000000000 */
[----:B-1--4-:R-:W-:Y:S05]  /*6ca0*/  CALL.ABS.NOINC R2 ;  /* 0x0000000002007343 */ /* 0x012fea0003c00000 */
.L_x_100:
[----:B------:R-:W-:Y:S01]  /*6cb0*/  ISETP.NE.AND P0, PT, R193, RZ, PT ;  /* 0x000000ffc100720c */ /* 0x000fe20003f05270 */
[----:B------:R-:W-:Y:S05]  /*6cc0*/  WARPSYNC.ALL ;  /* 0x0000000000007948 */ /* 0x000fea0003800000 */
[----:B------:R-:W-:Y:S01]  /*6cd0*/  R2UR UR4, R80 ;  /* 0x00000000500472ca */ /* 0x000fe200000e0000 */
[----:B------:R-:W-:Y:S01]  /*6ce0*/  BSSY.RECONVERGENT B0, `(.L_x_101) ;  /* 0x000011d000007945 */ /* 0x000fe20003800200 */
[----:B------:R-:W-:Y:S02]  /*6cf0*/  F2FP.F16.E4M3.UNPACK_B R11, R149 ;  /* 0x00000095ff0b723e */ /* 0x000fe400020006ff */
[----:B------:R-:W-:Y:S02]  /*6d00*/  F2FP.F16.E4M3.UNPACK_B R10, R150 ;  /* 0x00000096ff0a723e */ /* 0x000fe400020006ff */
[----:B------:R-:W-:Y:S01]  /*6d10*/  F2FP.F16.E4M3.UNPACK_B R9, R151 ;  /* 0x00000097ff09723e */ /* 0x000fe200020006ff */
[--C-:B------:R-:W-:Y:S01]  /*6d20*/  HADD2.F32 R83, -RZ, R11.reuse.H0_H0 ;  /* 0x2000000bff537230 */ /* 0x100fe20000004100 */
[----:B------:R-:W-:Y:S01]  /*6d30*/  F2FP.F16.E4M3.UNPACK_B R8, R152 ;  /* 0x00000098ff08723e */ /* 0x000fe200020006ff */
[----:B------:R-:W-:Y:S01]  /*6d40*/  HADD2.F32 R84, -RZ, R11.H1_H1 ;  /* 0x3000000bff547230 */ /* 0x000fe20000004100 */
[----:B------:R-:W-:Y:S01]  /*6d50*/  F2FP.F16.E4M3.UNPACK_B R7, R153 ;  /* 0x00000099ff07723e */ /* 0x000fe200020006ff */
[--C-:B------:R-:W-:Y:S01]  /*6d60*/  HADD2.F32 R87, -RZ, R10.reuse.H0_H0 ;  /* 0x2000000aff577230 */ /* 0x100fe20000004100 */
[----:B------:R-:W-:Y:S01]  /*6d70*/  F2FP.F16.E4M3.UNPACK_B R6, R154 ;  /* 0x0000009aff06723e */ /* 0x000fe200020006ff */
[----:B------:R-:W-:Y:S01]  /*6d80*/  HADD2.F32 R88, -RZ, R10.H1_H1 ;  /* 0x3000000aff587230 */ /* 0x000fe20000004100 */
[----:B------:R-:W-:Y:S01]  /*6d90*/  F2FP.F16.E4M3.UNPACK_B R5, R155 ;  /* 0x0000009bff05723e */ /* 0x000fe200020006ff */
[--C-:B------:R-:W-:Y:S01]  /*6da0*/  HADD2.F32 R91, -RZ, R9.reuse.H0_H0 ;  /* 0x20000009ff5b7230 */ /* 0x100fe20000004100 */
[----:B-1----:R-:W-:Y:S01]  /*6db0*/  F2FP.F16.E4M3.UNPACK_B R4, R156 ;  /* 0x0000009cff04723e */ /* 0x002fe200020006ff */
[----:B------:R-:W-:Y:S01]  /*6dc0*/  HADD2.F32 R92, -RZ, R9.H1_H1 ;  /* 0x30000009ff5c7230 */ /* 0x000fe20000004100 */
[-C--:B------:R-:W-:Y:S01]  /*6dd0*/  F2FP.F16.E4M3.UNPACK_B R2, R148.reuse ;  /* 0x00000094ff02723e */ /* 0x080fe200020006ff */
[--C-:B------:R-:W-:Y:S01]  /*6de0*/  HADD2.F32 R95, -RZ, R8.reuse.H0_H0 ;  /* 0x20000008ff5f7230 */ /* 0x100fe20000004100 */
[----:B------:R-:W-:Y:S01]  /*6df0*/  F2FP.F16.E4M3.UNPACK_B R148, R148.H1 ;  /* 0x00000094ff94723e */ /* 0x000fe200030006ff */
[----:B------:R-:W-:Y:S01]  /*6e00*/  HADD2.F32 R97, -RZ, R8.H1_H1 ;  /* 0x30000008ff617230 */ /* 0x000fe20000004100 */
[----:B------:R-:W-:Y:S01]  /*6e10*/  F2FP.F16.E4M3.UNPACK_B R149, R149.H1 ;  /* 0x00000095ff95723e */ /* 0x000fe200030006ff */
[--C-:B------:R-:W-:Y:S01]  /*6e20*/  HADD2.F32 R98, -RZ, R7.reuse.H0_H0 ;  /* 0x20000007ff627230 */ /* 0x100fe20000004100 */
[----:B------:R-:W-:Y:S01]  /*6e30*/  F2FP.F16.E4M3.UNPACK_B R150, R150.H1 ;  /* 0x00000096ff96723e */ /* 0x000fe200030006ff */
[----:B------:R-:W-:Y:S01]  /*6e40*/  HADD2.F32 R101, -RZ, R7.H1_H1 ;  /* 0x30000007ff657230 */ /* 0x000fe20000004100 */
[----:B------:R-:W-:Y:S01]  /*6e50*/  F2FP.F16.E4M3.UNPACK_B R151, R151.H1 ;  /* 0x00000097ff97723e */ /* 0x000fe200030006ff */
[--C-:B------:R-:W-:Y:S01]  /*6e60*/  HADD2.F32 R102, -RZ, R6.reuse.H0_H0 ;  /* 0x20000006ff667230 */ /* 0x100fe20000004100 */
[----:B------:R-:W-:Y:S01]  /*6e70*/  F2FP.F16.E4M3.UNPACK_B R138, R163 ;  /* 0x000000a3ff8a723e */ /* 0x000fe200020006ff */
[----:B------:R-:W-:Y:S01]  /*6e80*/  HADD2.F32 R105, -RZ, R6.H1_H1 ;  /* 0x30000006ff697230 */ /* 0x000fe20000004100 */
[----:B------:R-:W-:Y:S01]  /*6e90*/  R2UR UR5, R207 ;  /* 0x00000000cf0572ca */ /* 0x000fe200000e0000 */
        /* <DEDUP_REMOVED lines=8> */
[----:B------:R-:W1:Y:S01]  /*6f20*/  LDTM.x64 R4, tmem[UR4+0x40] ;  /* 0x00004004000479ee */ /* 0x000e620008340000 */
[--C-:B------:R-:W-:Y:S01]  /*6f30*/  HADD2.F32 R0, -RZ, R2.reuse.H0_H0 ;  /* 0x20000002ff007230 */ /* 0x100fe20000004100 */
[----:B------:R-:W-:Y:S01]  /*6f40*/  NOP ;  /* 0x0000000000007918 */ /* 0x000fe20000000000 */
[----:B------:R-:W-:Y:S01]  /*6f50*/  HADD2.F32 R2, -RZ, R2.H1_H1 ;  /* 0x30000002ff027230 */ /* 0x000fe20000004100 */
[----:B------:R-:W-:Y:S01]  /*6f60*/  UIADD3 UR5, UPT, UPT, UR5, 0x90, URZ ;  /* 0x0000009005057890 */ /* 0x000fe2000fffe0ff */
[--C-:B------:R-:W-:Y:S01]  /*6f70*/  HADD2.F32 R86, -RZ, R149.reuse.H1_H1 ;  /* 0x30000095ff567230 */ /* 0x100fe20000004100 */
[----:B------:R-:W-:Y:S01]  /*6f80*/  F2FP.F16.E4M3.UNPACK_B R132, R161 ;  /* 0x000000a1ff84723e */ /* 0x000fe200020006ff */
[--C-:B------:R-:W-:Y:S01]  /*6f90*/  HADD2.F32 R114, -RZ, R116.reuse.H0_H0 ;  /* 0x20000074ff727230 */ /* 0x100fe20000004100 */
[----:B------:R-:W-:Y:S01]  /*6fa0*/  UPRMT UR5, UR37, 0x654, UR5 ;  /* 0x0000065425057896 */ /* 0x000fe20008000005 */
[----:B------:R-:W-:Y:S01]  /*6fb0*/  HADD2.F32 R117, -RZ, R116.H1_H1 ;  /* 0x30000074ff757230 */ /* 0x000fe20000004100 */
[----:B------:R-:W-:Y:S01]  /*6fc0*/  F2FP.F16.E4M3.UNPACK_B R136, R162 ;  /* 0x000000a2ff88723e */ /* 0x000fe200020006ff */
[--C-:B------:R-:W-:Y:S01]  /*6fd0*/  HADD2.F32 R118, -RZ, R120.reuse.H0_H0 ;  /* 0x20000078ff767230 */ /* 0x100fe20000004100 */
[----:B------:R-:W-:Y:S01]  /*6fe0*/  F2FP.F16.E4M3.UNPACK_B R152, R152.H1 ;  /* 0x00000098ff98723e */ /* 0x000fe200030006ff */
[----:B------:R-:W-:Y:S01]  /*6ff0*/  HADD2.F32 R121, -RZ, R120.H1_H1 ;  /* 0x30000078ff797230 */ /* 0x000fe20000004100 */
[----:B------:R-:W-:Y:S01]  /*7000*/  F2FP.F16.E4M3.UNPACK_B R153, R153.H1 ;  /* 0x00000099ff99723e */ /* 0x000fe200030006ff */
[--C-:B------:R-:W-:Y:S01]  /*7010*/  HADD2.F32 R122, -RZ, R124.reuse.H0_H0 ;  /* 0x2000007cff7a7230 */ /* 0x100fe20000004100 */
[----:B------:R-:W-:Y:S01]  /*7020*/  F2FP.F16.E4M3.UNPACK_B R154, R154.H1 ;  /* 0x0000009aff9a723e */ /* 0x000fe200030006ff */
[----:B-1----:R-:W-:Y:S01]  /*7030*/  SYNCS.ARRIVE.TRANS64.RED.A1T0 RZ, [UR5], RZ ;  /* 0x000000ffffff79a7 */ /* 0x002fe20008100405 */
[----:B------:R-:W-:Y:S01]  /*7040*/  HADD2.F32 R125, -RZ, R124.H1_H1 ;  /* 0x3000007cff7d7230 */ /* 0x000fe20000004100 */
[----:B------:R-:W-:Y:S01]  /*7050*/  F2FP.F16.E4M3.UNPACK_B R155, R155.H1 ;  /* 0x0000009bff9b723e */ /* 0x000fe200030006ff */
[--C-:B------:R-:W-:Y:S01]  /*7060*/  HADD2.F32 R126, -RZ, R128.reuse.H0_H0 ;  /* 0x20000080ff7e7230 */ /* 0x100fe20000004100 */
[----:B------:R-:W-:Y:S01]  /*7070*/  F2FP.F16.E4M3.UNPACK_B R156, R156.H1 ;  /* 0x0000009cff9c723e */ /* 0x000fe200030006ff */
[----:B------:R-:W-:Y:S01]  /*7080*/  HADD2.F32 R129, -RZ, R128.H1_H1 ;  /* 0x30000080ff817230 */ /* 0x000fe20000004100 */
[----:B------:R-:W-:Y:S01]  /*7090*/  F2FP.F16.E4M3.UNPACK_B R157, R157.H1 ;  /* 0x0000009dff9d723e */ /* 0x000fe200030006ff */
[C---:B------:R-:W-:Y:S01]  /*70a0*/  FMUL R4, R78.reuse, R4 ;  /* 0x000000044e047220 */ /* 0x040fe20000400000 */
[C---:B------:R-:W-:Y:S01]  /*70b0*/  FMUL R5, R78.reuse, R5 ;  /* 0x000000054e057220 */ /* 0x040fe20000400000 */
[----:B------:R-:W-:Y:S02]  /*70c0*/  HADD2.F32 R3, -RZ, R148.H0_H0 ;  /* 0x20000094ff037230 */ /* 0x000fe40000004100 */
        /* <DEDUP_REMOVED lines=9> */
[C---:B------:R-:W-:Y:S01]  /*7160*/  FMUL R2, R78.reuse, R21 ;  /* 0x000000154e027220 */ /* 0x040fe20000400000 */
[C---:B------:R-:W-:Y:S01]  /*7170*/  FMUL R21, R78.reuse, R28 ;  /* 0x0000001c4e157220 */ /* 0x040fe20000400000 */
[----:B------:R-:W-:Y:S02]  /*7180*/  HADD2.F32 R130, -RZ, R132.H0_H0 ;  /* 0x20000084ff827230 */ /* 0x000fe40000004100 */
[C---:B------:R-:W-:Y:S01]  /*7190*/  FMUL R6, R78.reuse, R6 ;  /* 0x000000064e067220 */ /* 0x040fe20000400000 */
[----:B------:R-:W-:Y:S02]  /*71a0*/  HADD2.F32 R82, -RZ, R148.H1_H1 ;  /* 0x30000094ff527230 */ /* 0x000fe40000004100 */
[C---:B------:R-:W-:Y:S01]  /*71b0*/  FMUL R7, R78.reuse, R7 ;  /* 0x000000074e077220 */ /* 0x040fe20000400000 */
[----:B------:R-:W-:Y:S02]  /*71c0*/  HADD2.F32 R85, -RZ, R149.H0_H0 ;  /* 0x20000095ff557230 */ /* 0x000fe40000004100 */
[C---:B------:R-:W-:Y:S01]  /*71d0*/  FFMA R6, R81.reuse, R3, R6 ;  /* 0x0000000351067223 */ /* 0x040fe20000000006 */
[----:B------:R-:W-:Y:S02]  /*71e0*/  HADD2.F32 R133, -RZ, R132.H1_H1 ;  /* 0x30000084ff857230 */ /* 0x000fe40000004100 */
[C---:B------:R-:W-:Y:S01]  /*71f0*/  FFMA R7, R81.reuse, R82, R7 ;  /* 0x0000005251077223 */ /* 0x040fe20000000007 */
[C---:B------:R-:W-:Y:S01]  /*7200*/  FFMA R8, R81.reuse, R83, R8 ;  /* 0x0000005351087223 */ /* 0x040fe20000000008 */
[C---:B------:R-:W-:Y:S01]  /*7210*/  FFMA R9, R81.reuse, R84, R9 ;  /* 0x0000005451097223 */ /* 0x040fe20000000009 */
[--C-:B------:R-:W-:Y:S02]  /*7220*/  HADD2.F32 R82, -RZ, R138.reuse.H0_H0 ;  /* 0x2000008aff527230 */ /* 0x100fe40000004100 */
[C---:B------:R-:W-:Y:S01]  /*7230*/  FMUL R10, R78.reuse, R10 ;  /* 0x0000000a4e0a7220 */ /* 0x040fe20000400000 */
[----:B------:R-:W-:Y:S02]  /*7240*/  HADD2.F32 R83, -RZ, R138.H1_H1 ;  /* 0x3000008aff537230 */ /* 0x000fe40000004100 */
[C---:B------:R-:W-:Y:S01]  /*7250*/  FMUL R11, R78.reuse, R11 ;  /* 0x0000000b4e0b7220 */ /* 0x040fe20000400000 */
[----:B------:R-:W-:Y:S02]  /*7260*/  HADD2.F32 R89, -RZ, R150.H0_H0 ;  /* 0x20000096ff597230 */ /* 0x000fe40000004100 */
[C---:B------:R-:W-:Y:S01]  /*7270*/  FFMA R10, R81.reuse, R85, R10 ;  /* 0x00000055510a7223 */ /* 0x040fe2000000000a */
[--C-:B------:R-:W-:Y:S02]  /*7280*/  HADD2.F32 R134, -RZ, R136.reuse.H0_H0 ;  /* 0x20000088ff867230 */ /* 0x100fe40000004100 */
[C---:B------:R-:W-:Y:S01]  /*7290*/  FFMA R11, R81.reuse, R86, R11 ;  /* 0x00000056510b7223 */ /* 0x040fe2000000000b */
[C---:B------:R-:W-:Y:S01]  /*72a0*/  FFMA R12, R81.reuse, R87, R12 ;  /* 0x00000057510c7223 */ /* 0x040fe2000000000c */
[----:B------:R-:W-:Y:S01]  /*72b0*/  FFMA R13, R81, R88, R13 ;  /* 0x00000058510d7223 */ /* 0x000fe2000000000d */
[----:B------:R-:W-:Y:S01]  /*72c0*/  F2FP.SATFINITE.E4M3.F32.PACK_AB_MERGE_C R86, R7, R6, RZ ;  /* 0x000000060756723e */ /* 0x000fe200048070ff */
[C---:B------:R-:W-:Y:S01]  /*72d0*/  FMUL R7, R78.reuse, R24 ;  /* 0x000000184e077220 */ /* 0x040fe20000400000 */
[----:B------:R-:W-:Y:S01]  /*72e0*/  F2FP.SATFINITE.E4M3.F32.PACK_AB_MERGE_C R138, R11, R10, RZ ;  /* 0x0000000a0b8a723e */ /* 0x000fe200048070ff */
[C---:B------:R-:W-:Y:S01]  /*72f0*/  FMUL R10, R78.reuse, R25 ;  /* 0x000000194e0a7220 */ /* 0x040fe20000400000 */
[C---:B------:R-:W-:Y:S01]  /*7300*/  FMUL R25, R78.reuse, R32 ;  /* 0x000000204e197220 */ /* 0x040fe20000400000 */
[----:B------:R-:W-:Y:S02]  /*7310*/  HADD2.F32 R137, -RZ, R136.H1_H1 ;  /* 0x30000088ff897230 */ /* 0x000fe40000004100 */
[C---:B------:R-:W-:Y:S01]  /*7320*/  FMUL R14, R78.reuse, R14 ;  /* 0x0000000e4e0e7220 */ /* 0x040fe20000400000 */
[----:B------:R-:W-:Y:S02]  /*7330*/  HADD2.F32 R90, -RZ, R150.H1_H1 ;  /* 0x30000096ff5a7230 */ /* 0x000fe40000004100 */
[C---:B------:R-:W-:Y:S01]  /*7340*/  FMUL R15, R78.reuse, R15 ;  /* 0x0000000f4e0f7220 */ /* 0x040fe20000400000 */
[--C-:B------:R-:W-:Y:S02]  /*7350*/  HADD2.F32 R93, -RZ, R151.reuse.H0_H0 ;  /* 0x20000097ff5d7230 */ /* 0x100fe40000004100 */
[C---:B------:R-:W-:Y:S01]  /*7360*/  FFMA R14, R81.reuse, R89, R14 ;  /* 0x00000059510e7223 */ /* 0x040fe2000000000e */
[----:B------:R-:W-:Y:S02]  /*7370*/  HADD2.F32 R94, -RZ, R151.H1_H1 ;  /* 0x30000097ff5e7230 */ /* 0x000fe40000004100 */
[C---:B------:R-:W-:Y:S01]  /*7380*/  FFMA R15, R81.reuse, R90, R15 ;  /* 0x0000005a510f7223 */ /* 0x040fe2000000000f */
[C---:B------:R-:W-:Y:S01]  /*7390*/  FFMA R16, R81.reuse, R91, R16 ;  /* 0x0000005b51107223 */ /* 0x040fe20000000010 */
[----:B------:R-:W-:Y:S01]  /*73a0*/  FFMA R17, R81, R92, R17 ;  /* 0x0000005c51117223 */ /* 0x000fe20000000011 */
[C---:B------:R-:W-:Y:S01]  /*73b0*/  FMUL R18, R78.reuse, R18 ;  /* 0x000000124e127220 */ /* 0x040fe20000400000 */
[C---:B------:R-:W-:Y:S01]  /*73c0*/  FMUL R19, R78.reuse, R19 ;  /* 0x000000134e137220 */ /* 0x040fe20000400000 */
[--C-:B------:R-:W-:Y:S01]  /*73d0*/  HADD2.F32 R96, -RZ, R152.reuse.H0_H0 ;  /* 0x20000098ff607230 */ /* 0x100fe20000004100 */
[----:B------:R-:W-:Y:S01]  /*73e0*/  F2FP.SATFINITE.E4M3.F32.PACK_AB_MERGE_C R14, R15, R14, RZ ;  /* 0x0000000e0f0e723e */ /* 0x000fe200048070ff */
[C---:B------:R-:W-:Y:S01]  /*73f0*/  FFMA R18, R81.reuse, R93, R18 ;  /* 0x0000005d51127223 */ /* 0x040fe20000000012 */
[C---:B------:R-:W-:Y:S01]  /*7400*/  FFMA R19, R81.reuse, R94, R19 ;  /* 0x0000005e51137223 */ /* 0x040fe20000000013 */
[C---:B------:R-:W-:Y:S01]  /*7410*/  FFMA R0, R81.reuse, R95, R0 ;  /* 0x0000005f51007223 */ /* 0x040fe20000000000 */
[----:B------:R-:W-:Y:S01]  /*7420*/  FFMA R2, R81, R97, R2 ;  /* 0x0000006151027223 */ /* 0x000fe20000000002 */
[----:B------:R-:W-:Y:S02]  /*7430*/  HADD2.F32 R99, -RZ, R152.H1_H1 ;  /* 0x30000098ff637230 */ /* 0x000fe40000004100 */
[C---:B------:R-:W-:Y:S01]  /*7440*/  FMUL R3, R78.reuse, R22 ;  /* 0x000000164e037220 */ /* 0x040fe20000400000 */
[----:B------:R-:W-:Y:S01]  /*7450*/  F2FP.SATFINITE.E4M3.F32.PACK_AB_MERGE_C R18, R19, R18, RZ ;  /* 0x000000121312723e */ /* 0x000fe200048070ff */
[C---:B------:R-:W-:Y:S01]  /*7460*/  FMUL R22, R78.reuse, R29 ;  /* 0x0000001d4e167220 */ /* 0x040fe20000400000 */
[C---:B------:R-:W-:Y:S01]  /*7470*/  FMUL R29, R78.reuse, R36 ;  /* 0x000000244e1d7220 */ /* 0x040fe20000400000 */
[C---:B------:R-:W-:Y:S01]  /*7480*/  FFMA R3, R81.reuse, R96, R3 ;  /* 0x0000006051037223 */ /* 0x040fe20000000003 */
[C---:B------:R-:W-:Y:S01]  /*7490*/  FMUL R6, R78.reuse, R23 ;  /* 0x000000174e067220 */ /* 0x040fe20000400000 */
[--C-:B------:R-:W-:Y:S02]  /*74a0*/  HADD2.F32 R100, -RZ, R153.reuse.H0_H0 ;  /* 0x20000099ff647230 */ /* 0x100fe40000004100 */
[C---:B------:R-:W-:Y:S01]  /*74b0*/  FMUL R11, R78.reuse, R26 ;  /* 0x0000001a4e0b7220 */ /* 0x040fe20000400000 */
[----:B------:R-:W-:Y:S02]  /*74c0*/  HADD2.F32 R103, -RZ, R153.H1_H1 ;  /* 0x30000099ff677230 */ /* 0x000fe40000004100 */
[C---:B------:R-:W-:Y:S01]  /*74d0*/  FFMA R6, R81.reuse, R99, R6 ;  /* 0x0000006351067223 */ /* 0x040fe20000000006 */
[C---:B------:R-:W-:Y:S01]  /*74e0*/  FFMA R7, R81.reuse, R98, R7 ;  /* 0x0000006251077223 */ /* 0x040fe20000000007 */
[C---:B------:R-:W-:Y:S01]  /*74f0*/  FFMA R10, R81.reuse, R101, R10 ;  /* 0x00000065510a7223 */ /* 0x040fe2000000000a */
[C---:B------:R-:W-:Y:S01]  /*7500*/  FFMA R11, R81.reuse, R100, R11 ;  /* 0x00000064510b7223 */ /* 0x040fe2000000000b */
[----:B------:R-:W-:Y:S01]  /*7510*/  FMUL R26, R78, R33 ;  /* 0x000000214e1a7220 */ /* 0x000fe20000400000 */
[----:B------:R-:W-:Y:S01]  /*7520*/  F2FP.SATFINITE.E4M3.F32.PACK_AB_MERGE_C R3, R6, R3, RZ ;  /* 0x000000030603723e */ /* 0x000fe200048070ff */
[C---:B------:R-:W-:Y:S01]  /*7530*/  FMUL R33, R78.reuse, R40 ;  /* 0x000000284e217220 */ /* 0x040fe20000400000 */
        /* <DEDUP_REMOVED lines=8> */
[C---:B------:R-:W-:Y:S01]  /*75c0*/  FMUL R30, R78.reuse, R37 ;  /* 0x000000254e1e7220 */ /* 0x040fe20000400000 */
[C---:B------:R-:W-:Y:S01]  /*75d0*/  FMUL R37, R78.reuse, R44 ;  /* 0x0000002c4e257220 */ /* 0x040fe20000400000 */
[C---:B------:R-:W-:Y:S01]  /*75e0*/  FMUL R24, R78.reuse, R31 ;  /* 0x0000001f4e187220 */ /* 0x040fe20000400000 */
[----:B------:R-:W-:Y:S01]  /*75f0*/  F2FP.F16.E4M3.UNPACK_B R158, R158.H1 ;  /* 0x0000009eff9e723e */ /* 0x000fe200030006ff */
[--C-:B------:R-:W-:Y:S02]  /*7600*/  HADD2.F32 R108, -RZ, R155.reuse.H0_H0 ;  /* 0x2000009bff6c7230 */ /* 0x100fe40000004100 */
[----:B------:R-:W-:Y:S01]  /*7610*/  FMUL R27, R78, R34 ;  /* 0x000000224e1b7220 */ /* 0x000fe20000400000 */
[----:B------:R-:W-:Y:S02]  /*7620*/  HADD2.F32 R111, -RZ, R155.H1_H1 ;  /* 0x3000009bff6f7230 */ /* 0x000fe40000004100 */
[C---:B------:R-:W-:Y:S01]  /*7630*/  FFMA R24, R81.reuse, R107, R24 ;  /* 0x0000006b51187223 */ /* 0x040fe20000000018 */
[----:B------:R-:W-:Y:S01]  /*7640*/  F2FP.F16.E4M3.UNPACK_B R159, R159.H1 ;  /* 0x0000009fff9f723e */ /* 0x000fe200030006ff */
[C---:B------:R-:W-:Y:S01]  /*7650*/  FFMA R25, R81.reuse, R106, R25 ;  /* 0x0000006a51197223 */ /* 0x040fe20000000019 */
[C---:B------:R-:W-:Y:S01]  /*7660*/  FFMA R26, R81.reuse, R109, R26 ;  /* 0x0000006d511a7223 */ /* 0x040fe2000000001a */
[----:B------:R-:W-:Y:S01]  /*7670*/  F2FP.F16.E4M3.UNPACK_B R160, R160.H1 ;  /* 0x000000a0ffa0723e */ /* 0x000fe200030006ff */
[C---:B------:R-:W-:Y:S01]  /*7680*/  FFMA R27, R81.reuse, R108, R27 ;  /* 0x0000006c511b7223 */ /* 0x040fe2000000001b */
[----:B------:R-:W-:Y:S01]  /*7690*/  F2FP.SATFINITE.E4M3.F32.PACK_AB_MERGE_C R6, R24, R23, RZ ;  /* 0x000000171806723e */ /* 0x000fe200048070ff */
[C---:B------:R-:W-:Y:S01]  /*76a0*/  FMUL R34, R78.reuse, R41 ;  /* 0x000000294e227220 */ /* 0x040fe20000400000 */
[C---:B------:R-:W-:Y:S01]  /*76b0*/  FMUL R41, R78.reuse, R48 ;  /* 0x000000304e297220 */ /* 0x040fe20000400000 */
[----:B------:R-:W-:Y:S01]  /*76c0*/  FMUL R28, R78, R35 ;  /* 0x000000234e1c7220 */ /* 0x000fe20000400000 */
[----:B------:R-:W-:Y:S01]  /*76d0*/  F2FP.F16.E4M3.UNPACK_B R161, R161.H1 ;  /* 0x000000a1ffa1723e */ /* 0x000fe200030006ff */
[--C-:B------:R-:W-:Y:S01]  /*76e0*/  HADD2.F32 R112, -RZ, R156.reuse.H0_H0 ;  /* 0x2000009cff707230 */ /* 0x100fe20000004100 */
[----:B------:R-:W-:Y:S01]  /*76f0*/  F2FP.SATFINITE.E4M3.F32.PACK_AB_MERGE_C R6, R22, R21, R6 ;  /* 0x000000151606723e */ /* 0x000fe20004807006 */
[C---:B------:R-:W-:Y:S01]  /*7700*/  FFMA R28, R81.reuse, R111, R28 ;  /* 0x0000006f511c7223 */ /* 0x040fe2000000001c */
[C---:B------:R-:W-:Y:S01]  /*7710*/  FFMA R29, R81.reuse, R110, R29 ;  /* 0x0000006e511d7223 */ /* 0x040fe2000000001d */
[C---:B------:R-:W-:Y:S01]  /*7720*/  FFMA R30, R81.reuse, R113, R30 ;  /* 0x00000071511e7223 */ /* 0x040fe2000000001e */
[----:B------:R-:W-:Y:S02]  /*7730*/  HADD2.F32 R115, -RZ, R156.H1_H1 ;  /* 0x3000009cff737230 */ /* 0x000fe40000004100 */
[C---:B------:R-:W-:Y:S01]  /*7740*/  FMUL R31, R78.reuse, R38 ;  /* 0x000000264e1f7220 */ /* 0x040fe20000400000 */
[----:B------:R-:W-:Y:S01]  /*7750*/  F2FP.F16.E4M3.UNPACK_B R162, R162.H1 ;  /* 0x000000a2ffa2723e */ /* 0x000fe200030006ff */
[C---:B------:R-:W-:Y:S01]  /*7760*/  FMUL R38, R78.reuse, R45 ;  /* 0x0000002d4e267220 */ /* 0x040fe20000400000 */
[C---:B------:R-:W-:Y:S01]  /*7770*/  FMUL R45, R78.reuse, R52 ;  /* 0x000000344e2d7220 */ /* 0x040fe20000400000 */
[----:B------:R-:W-:Y:S01]  /*7780*/  F2FP.F16.E4M3.UNPACK_B R163, R163.H1 ;  /* 0x000000a3ffa3723e */ /* 0x000fe200030006ff */
[----:B------:R-:W-:Y:S01]  /*7790*/  FFMA R31, R81, R112, R31 ;  /* 0x00000070511f7223 */ /* 0x000fe2000000001f */
[----:B------:R-:W-:Y:S01]  /*77a0*/  FMUL R52, R78, R59 ;  /* 0x0000003b4e347220 */ /* 0x000fe20000400000 */
[----:B------:R-:W-:Y:S01]  /*77b0*/  IADD3 R76, PT, PT, R76, 0x1, RZ ;  /* 0x000000014c4c7810 */ /* 0x000fe20007ffe0ff */
[C---:B------:R-:W-:Y:S01]  /*77c0*/  FMUL R59, R78.reuse, R66 ;  /* 0x000000424e3b7220 */ /* 0x040fe20000400000 */
[----:B------:R-:W-:Y:S01]  /*77d0*/  F2FP.SATFINITE.E4M3.F32.PACK_AB_MERGE_C R66, R13, R12, R14 ;  /* 0x0000000c0d42723e */ /* 0x000fe2000480700e */
[C---:B------:R-:W-:Y:S01]  /*77e0*/  FMUL R32, R78.reuse, R39 ;  /* 0x000000274e207220 */ /* 0x040fe20000400000 */
[--C-:B------:R-:W-:Y:S02]  /*77f0*/  HADD2.F32 R116, -RZ, R157.reuse.H0_H0 ;  /* 0x2000009dff747230 */ /* 0x100fe40000004100 */
[C---:B------:R-:W-:Y:S01]  /*7800*/  FMUL R35, R78.reuse, R42 ;  /* 0x0000002a4e237220 */ /* 0x040fe20000400000 */
[----:B------:R-:W-:Y:S02]  /*7810*/  HADD2.F32 R119, -RZ, R157.H1_H1 ;  /* 0x3000009dff777230 */ /* 0x000fe40000004100 */
[C---:B------:R-:W-:Y:S01]  /*7820*/  FFMA R32, R81.reuse, R115, R32 ;  /* 0x0000007351207223 */ /* 0x040fe20000000020 */
[----:B------:R-:W-:Y:S01]  /*7830*/  FMUL R36, R78, R43 ;  /* 0x0000002b4e247220 */ /* 0x000fe20000400000 */
[C---:B------:R-:W-:Y:S01]  /*7840*/  FFMA R33, R81.reuse, R114, R33 ;  /* 0x0000007251217223 */ /* 0x040fe20000000021 */
[C---:B------:R-:W-:Y:S01]  /*7850*/  FFMA R34, R81.reuse, R117, R34 ;  /* 0x0000007551227223 */ /* 0x040fe20000000022 */
[--C-:B------:R-:W-:Y:S01]  /*7860*/  HADD2.F32 R120, -RZ, R158.reuse.H0_H0 ;  /* 0x2000009eff787230 */ /* 0x100fe20000004100 */
[----:B------:R-:W-:Y:S01]  /*7870*/  F2FP.SATFINITE.E4M3.F32.PACK_AB_MERGE_C R32, R32, R31, RZ ;  /* 0x0000001f2020723e */ /* 0x000fe200048070ff */
[C---:B------:R-:W-:Y:S01]  /*7880*/  FFMA R35, R81.reuse, R116, R35 ;  /* 0x0000007451237223 */ /* 0x040fe20000000023 */
[----:B------:R-:W-:Y:S02]  /*7890*/  HADD2.F32 R123, -RZ, R158.H1_H1 ;  /* 0x3000009eff7b7230 */ /* 0x000fe40000004100 */
[----:B------:R-:W-:Y:S01]  /*78a0*/  FMUL R39, R78, R46 ;  /* 0x0000002e4e277220 */ /* 0x000fe20000400000 */
[----:B------:R-:W-:Y:S01]  /*78b0*/  F2FP.SATFINITE.E4M3.F32.PACK_AB_MERGE_C R32, R30, R29, R32 ;  /* 0x0000001d1e20723e */ /* 0x000fe20004807020 */
[C---:B------:R-:W-:Y:S01]  /*78c0*/  FFMA R36, R81.reuse, R119, R36 ;  /* 0x0000007751247223 */ /* 0x040fe20000000024 */
[C---:B------:R-:W-:Y:S01]  /*78d0*/  FMUL R40, R78.reuse, R47 ;  /* 0x0000002f4e287220 */ /* 0x040fe20000400000 */
[C---:B------:R-:W-:Y:S01]  /*78e0*/  FFMA R37, R81.reuse, R118, R37 ;  /* 0x0000007651257223 */ /* 0x040fe20000000025 */
[C---:B------:R-:W-:Y:S01]  /*78f0*/  FFMA R38, R81.reuse, R121, R38 ;  /* 0x0000007951267223 */ /* 0x040fe20000000026 */
[C---:B------:R-:W-:Y:S01]  /*7900*/  FMUL R42, R78.reuse, R49 ;  /* 0x000000314e2a7220 */ /* 0x040fe20000400000 */
[--C-:B------:R-:W-:Y:S02]  /*7910*/  HADD2.F32 R124, -RZ, R159.reuse.H0_H0 ;  /* 0x2000009fff7c7230 */ /* 0x100fe40000004100 */
[C---:B------:R-:W-:Y:S01]  /*7920*/  FFMA R39, R81.reuse, R120, R39 ;  /* 0x0000007851277223 */ /* 0x040fe20000000027 */
[----:B------:R-:W-:Y:S02]  /*7930*/  HADD2.F32 R127, -RZ, R159.H1_H1 ;  /* 0x3000009fff7f7230 */ /* 0x000fe40000004100 */
[C---:B------:R-:W-:Y:S01]  /*7940*/  FMUL R43, R78.reuse, R50 ;  /* 0x000000324e2b7220 */ /* 0x040fe20000400000 */
[C---:B------:R-:W-:Y:S01]  /*7950*/  FFMA R40, R81.reuse, R123, R40 ;  /* 0x0000007b51287223 */ /* 0x040fe20000000028 */
[C---:B------:R-:W-:Y:S01]  /*7960*/  FMUL R44, R78.reuse, R51 ;  /* 0x000000334e2c7220 */ /* 0x040fe20000400000 */
[C---:B------:R-:W-:Y:S01]  /*7970*/  FFMA R41, R81.reuse, R122, R41 ;  /* 0x0000007a51297223 */ /* 0x040fe20000000029 */
[C---:B------:R-:W-:Y:S01]  /*7980*/  FMUL R50, R78.reuse, R57 ;  /* 0x000000394e327220 */ /* 0x040fe20000400000 */
[C---:B------:R-:W-:Y:S01]  /*7990*/  FMUL R57, R78.reuse, R64 ;  /* 0x000000404e397220 */ /* 0x040fe20000400000 */
[----:B------:R-:W-:Y:S01]  /*79a0*/  FFMA R42, R81, R125, R42 ;  /* 0x0000007d512a7223 */ /* 0x000fe2000000002a */
[C---:B------:R-:W-:Y:S01]  /*79b0*/  FMUL R46, R78.reuse, R53 ;  /* 0x000000354e2e7220 */ /* 0x040fe20000400000 */
[--C-:B------:R-:W-:Y:S01]  /*79c0*/  HADD2.F32 R128, -RZ, R160.reuse.H0_H0 ;  /* 0x200000a0ff807230 */ /* 0x100fe20000004100 */
[----:B------:R-:W-:Y:S01]  /*79d0*/  F2FP.SATFINITE.E4M3.F32.PACK_AB_MERGE_C R64, R5, R4, R86 ;  /* 0x000000040540723e */ /* 0x000fe20004807056 */
[C---:B------:R-:W-:Y:S01]  /*79e0*/  FMUL R51, R78.reuse, R58 ;  /* 0x0000003a4e337220 */ /* 0x040fe20000400000 */
[C---:B------:R-:W-:Y:S01]  /*79f0*/  FMUL R53, R78.reuse, R60 ;  /* 0x0000003c4e357220 */ /* 0x040fe20000400000 */
[C---:B------:R-:W-:Y:S01]  /*7a00*/  FFMA R43, R81.reuse, R124, R43 ;  /* 0x0000007c512b7223 */ /* 0x040fe2000000002b */
[----:B------:R-:W-:Y:S02]  /*7a10*/  HADD2.F32 R131, -RZ, R160.H1_H1 ;  /* 0x300000a0ff837230 */ /* 0x000fe40000004100 */
[C---:B------:R-:W-:Y:S01]  /*7a20*/  FMUL R47, R78.reuse, R54 ;  /* 0x000000364e2f7220 */ /* 0x040fe20000400000 */
[C---:B------:R-:W-:Y:S01]  /*7a30*/  FMUL R58, R78.reuse, R65 ;  /* 0x000000414e3a7220 */ /* 0x040fe20000400000 */
[----:B------:R-:W-:Y:S01]  /*7a40*/  FMUL R60, R78, R67 ;  /* 0x000000434e3c7220 */ /* 0x000fe20000400000 */
[----:B------:R-:W-:Y:S01]  /*7a50*/  F2FP.SATFINITE.E4M3.F32.PACK_AB_MERGE_C R5, R20, R11, RZ ;  /* 0x0000000b1405723e */ /* 0x000fe200048070ff */
[----:B------:R-:W-:Y:S01]  /*7a60*/  FFMA R44, R81, R127, R44 ;  /* 0x0000007f512c7223 */ /* 0x000fe2000000002c */
[C---:B------:R-:W-:Y:S01]  /*7a70*/  FMUL R48, R78.reuse, R55 ;  /* 0x000000374e307220 */ /* 0x040fe20000400000 */
[----:B------:R-:W-:Y:S01]  /*7a80*/  F2FP.SATFINITE.E4M3.F32.PACK_AB_MERGE_C R65, R9, R8, R138 ;  /* 0x000000080941723e */ /* 0x000fe2000480708a */
[----:B------:R-:W-:Y:S01]  /*7a90*/  FFMA R45, R81, R126, R45 ;  /* 0x0000007e512d7223 */ /* 0x000fe2000000002d */
[----:B------:R-:W-:Y:S01]  /*7aa0*/  F2FP.SATFINITE.E4M3.F32.PACK_AB_MERGE_C R67, R17, R16, R18 ;  /* 0x000000101143723e */ /* 0x000fe20004807012 */
[----:B------:R-:W-:Y:S01]  /*7ab0*/  FMUL R49, R78, R56 ;  /* 0x000000384e317220 */ /* 0x000fe20000400000 */
[C---:B------:R-:W-:Y:S01]  /*7ac0*/  FFMA R46, R81.reuse, R129, R46 ;  /* 0x00000081512e7223 */ /* 0x040fe2000000002e */
[--C-:B------:R-:W-:Y:S02]  /*7ad0*/  HADD2.F32 R132, -RZ, R161.reuse.H0_H0 ;  /* 0x200000a1ff847230 */ /* 0x100fe40000004100 */
[C---:B------:R-:W-:Y:S01]  /*7ae0*/  FFMA R47, R81.reuse, R128, R47 ;  /* 0x00000080512f7223 */ /* 0x040fe2000000002f */
[----:B------:R1:W-:Y:S01]  /*7af0*/  STS.128 [R172+UR49+0x6200], R64 ;  /* 0x00620040ac007988 */ /* 0x0003e20008000c31 */
[----:B------:R-:W-:Y:S01]  /*7b00*/  HADD2.F32 R135, -RZ, R161.H1_H1 ;  /* 0x300000a1ff877230 */ /* 0x000fe20000004100 */
[----:B------:R-:W-:Y:S01]  /*7b10*/  F2FP.SATFINITE.E4M3.F32.PACK_AB_MERGE_C R5, R10, R7, R5 ;  /* 0x000000070a05723e */ /* 0x000fe20004807005 */
[C---:B------:R-:W-:Y:S01]  /*7b20*/  FFMA R48, R81.reuse, R131, R48 ;  /* 0x0000008351307223 */ /* 0x040fe20000000030 */
[----:B------:R-:W-:Y:S01]  /*7b30*/  F2FP.SATFINITE.E4M3.F32.PACK_AB_MERGE_C R7, R28, R27, RZ ;  /* 0x0000001b1c07723e */ /* 0x000fe200048070ff */
        /* <DEDUP_REMOVED lines=8> */
[----:B------:R-:W-:Y:S01]  /*7bc0*/  FMUL R56, R78, R63 ;  /* 0x0000003f4e387220 */ /* 0x000fe20000400000 */
[----:B------:R-:W-:Y:S01]  /*7bd0*/  F2FP.SATFINITE.E4M3.F32.PACK_AB_MERGE_C R4, R2, R0, R3 ;  /* 0x000000000204723e */ /* 0x000fe20004807003 */
[C---:B------:R-:W-:Y:S01]  /*7be0*/  FFMA R53, R81.reuse, R134, R53 ;  /* 0x0000008651357223 */ /* 0x040fe20000000035 */
[----:B------:R-:W-:Y:S01]  /*7bf0*/  F2FP.SATFINITE.E4M3.F32.PACK_AB_MERGE_C R7, R26, R25, R7 ;  /* 0x000000191a07723e */ /* 0x000fe20004807007 */
[C---:B------:R-:W-:Y:S01]  /*7c00*/  FFMA R54, R81.reuse, R137, R54 ;  /* 0x0000008951367223 */ /* 0x040fe20000000036 */
[--C-:B------:R-:W-:Y:S02]  /*7c10*/  HADD2.F32 R84, -RZ, R163.reuse.H0_H0 ;  /* 0x200000a3ff547230 */ /* 0x100fe40000004100 */
[C---:B------:R-:W-:Y:S01]  /*7c20*/  FFMA R55, R81.reuse, R136, R55 ;  /* 0x0000008851377223 */ /* 0x040fe20000000037 */
[----:B------:R-:W-:Y:S01]  /*7c30*/  HADD2.F32 R85, -RZ, R163.H1_H1 ;  /* 0x300000a3ff557230 */ /* 0x000fe20000004100 */
[----:B------:R1:W-:Y:S01]  /*7c40*/  STS.128 [R204+0x6010], R4 ;  /* 0x00601004cc007388 */ /* 0x0003e20000000c00 */
[----:B------:R-:W-:Y:S01]  /*7c50*/  F2FP.SATFINITE.E4M3.F32.PACK_AB_MERGE_C R35, R36, R35, RZ ;  /* 0x000000232423723e */ /* 0x000fe200048070ff */
[C---:B------:R-:W-:Y:S01]  /*7c60*/  FFMA R56, R81.reuse, R139, R56 ;  /* 0x0000008b51387223 */ /* 0x040fe20000000038 */
[----:B------:R-:W-:Y:S01]  /*7c70*/  F2FP.SATFINITE.E4M3.F32.PACK_AB_MERGE_C R39, R40, R39, RZ ;  /* 0x000000272827723e */ /* 0x000fe200048070ff */
[C---:B------:R-:W-:Y:S01]  /*7c80*/  FFMA R57, R81.reuse, R82, R57 ;  /* 0x0000005251397223 */ /* 0x040fe20000000039 */
[----:B------:R-:W-:Y:S01]  /*7c90*/  F2FP.SATFINITE.E4M3.F32.PACK_AB_MERGE_C R43, R44, R43, RZ ;  /* 0x0000002b2c2b723e */ /* 0x000fe200048070ff */
[C---:B------:R-:W-:Y:S01]  /*7ca0*/  FFMA R58, R81.reuse, R83, R58 ;  /* 0x00000053513a7223 */ /* 0x040fe2000000003a */
[C---:B------:R-:W-:Y:S01]  /*7cb0*/  FFMA R59, R81.reuse, R84, R59 ;  /* 0x00000054513b7223 */ /* 0x040fe2000000003b */
[----:B------:R-:W-:Y:S01]  /*7cc0*/  F2FP.SATFINITE.E4M3.F32.PACK_AB_MERGE_C R33, R34, R33, R35 ;  /* 0x000000212221723e */ /* 0x000fe20004807023 */
        /* <DEDUP_REMOVED lines=11> */
[----:B------:R-:W-:Y:S05]  /*7d80*/  F2FP.SATFINITE.E4M3.F32.PACK_AB_MERGE_C R51, R58, R57, R59 ;  /* 0x000000393a33723e */ /* 0x000fea000480703b */
        /* <DEDUP_REMOVED lines=9> */
[----:B------:R-:W-:Y:S02]  /*7e20*/  UIADD3 UR8, UP0, UPT, UR52, 0x680, URZ ;  /* 0x0000068034087890 */ /* 0x000fe4000ff1e0ff */
[----:B------:R-:W-:Y:S02]  /*7e30*/  UIADD3 UR5, UPT, UPT, UR41, 0x40, URZ ;  /* 0x0000004029057890 */ /* 0x000fe4000fffe0ff */
[----:B------:R-:W-:Y:S02]  /*7e40*/  UIADD3 UR4, UPT, UPT, UR49, 0x6200, URZ ;  /* 0x0000620031047890 */ /* 0x000fe4000fffe0ff */
[----:B------:R-:W-:Y:S01]  /*7e50*/  UIADD3.X UR9, UPT, UPT, URZ, UR53, URZ, UP0, !UPT ;  /* 0x00000035ff097290 */ /* 0x000fe200087fe4ff */
[----:B------:R-:W-:Y:S01]  /*7e60*/  UMOV UR6, UR42 ;  /* 0x0000002a00067c82 */ /* 0x000fe20008000000 */
[----:B------:R-:W-:Y:S07]  /*7e70*/  UMOV UR7, UR36 ;  /* 0x0000002400077c82 */ /* 0x000fee0008000000 */
[----:B------:R2:W-:Y:S01]  /*7e80*/  UTMASTG.3D [UR4], [UR8] ;  /* 0x00000004080073b5 */ /* 0x0005e20008010000 */
[----:B------:R0:W-:Y:S01]  /*7e90*/  UTMACMDFLUSH ;  /* 0x00000000000079b7 */ /* 0x0001e20000000000 */
[----:B--2---:R-:W-:Y:S04]  /*7ea0*/  DEPBAR.LE SB0, 0x1 ;  /* 0x000080400000791a */ /* 0x004fe80000000000 */
.L_x_102:
[----:B------:R-:W-:Y:S05]  /*7eb0*/  BSYNC.RECONVERGENT B0 ;  /* 0x0000000000007941 */ /* 0x000fea0003800200 */
.L_x_101:
[----:B------:R-:W-:Y:S01]  /*7ec0*/  BAR.SYNC.DEFER_BLOCKING 0x1, 0x80 ;  /* 0x0042000000007b1d */ /* 0x000fe20000010000 */
[----:B------:R-:W-:Y:S01]  /*7ed0*/  ISETP.NE.AND P2, PT, R194, RZ, PT ;  /* 0x000000ffc200720c */ /* 0x000fe20003f45270 */
[----:B------:R-:W-:Y:S01]  /*7ee0*/  IMAD.IADD R20, R75, 0x1, R147 ;  /* 0x000000014b147824 */ /* 0x000fe200078e0293 */
[----:B------:R-:W-:Y:S01]  /*7ef0*/  ISETP.NE.AND P0, PT, R195, 0x2, PT ;  /* 0x00000002c300780c */ /* 0x000fe20003f05270 */
[----:B------:R-:W-:Y:S01]  /*7f00*/  IMAD.IADD R21, R77, 0x1, R170 ;  /* 0x000000014d157824 */ /* 0x000fe200078e02aa */
[----:B------:R-:W-:Y:S02]  /*7f10*/  ISETP.NE.AND P1, PT, R76, 0x4, PT ;  /* 0x000000044c00780c */ /* 0x000fe40003f25270 */
[----:B------:R-:W-:Y:S02]  /*7f20*/  SEL R3, RZ, 0x1, P0 ;  /* 0x00000001ff037807 */ /* 0x000fe40000000000 */
[----:B------:R-:W-:Y:S02]  /*7f30*/  SEL R0, RZ, 0x1, P1 ;  /* 0x00000001ff007807 */ /* 0x000fe40000800000 */
[----:B------:R-:W-:Y:S02]  /*7f40*/  LOP3.LUT R182, R182, R3, RZ, 0x3c, !PT ;  /* 0x00000003b6b67212 */ /* 0x000fe400078e3cff */
[----:B------:R-:W-:Y:S02]  /*7f50*/  LOP3.LUT R183, R183, R0, RZ, 0x3c, !PT ;  /* 0x00000000b7b77212 */ /* 0x000fe400078e3cff */
[----:B------:R-:W-:Y:S02]  /*7f60*/  @P2 R2UR UR36, R179 ;  /* 0x00000000b32422ca */ /* 0x000fe400000e0000 */
[----:B------:R-:W-:Y:S02]  /*7f70*/  SEL R195, R195, RZ, P0 ;  /* 0x000000ffc3c37207 */ /* 0x000fe40000000000 */
[----:B------:R-:W-:Y:S01]  /*7f80*/  SEL R76, R76, RZ, P1 ;  /* 0x000000ff4c4c7207 */ /* 0x000fe20000800000 */
[----:B------:R-:W-:Y:S10]  /*7f90*/  @P2 BRA `(.L_x_103) ;  /* 0xffffffc400bc2947 */ /* 0x000ff4000383ffff */
[----:B------:R-:W-:Y:S05]  /*7fa0*/  EXIT ;  /* 0x000000000000794d */ /* 0x000fea0003800000 */
.L_x_19:
[----:B--2---:R2:W1:Y:S02]  /*7fb0*/  SYNCS.PHASECHK.TRANS64.TRYWAIT P0, [R3+URZ+0xc0], R2 ;  /* 0x0000c002030075a7 */ /* 0x00446400080011ff */
[----:B-1----:R-:W-:Y:S05]  /*7fc0*/  @!P0 NANOSLEEP.SYNCS 0x989680 ;  /* 0x009896800000895d */ /* 0x002fea0003900000 */
[----:B------:R-:W1:Y:S02]  /*7fd0*/  @!P0 SYNCS.PHASECHK.TRANS64 P0, [R3+URZ+0xc0], R2 ;  /* 0x0000c002030085a7 */ /* 0x000e6400080010ff */
[----:B-1----:R-:W-:Y:S05]  /*7fe0*/  @!P0 BRA `(.L_x_19) ;  /* 0xfffffffc00f08947 */ /* 0x002fea000383ffff */
[----:B------:R-:W-:Y:S05]  /*7ff0*/  BRA `(.L_x_104) ;  /* 0xffffff9400587947 */ /* 0x000fea000383ffff */
.L_x_22:
[----:B-1----:R-:W-:-:S07]  /*8000*/  MOV R2, UR33 ;  /* 0x0000002100027c02 */ /* 0x002fce0008000f00 */
.L_x_105:
[----:B-1----:R1:W2:Y:S02]  /*8010*/  SYNCS.PHASECHK.TRANS64.TRYWAIT P0, [R2+URZ+0x10], R5 ;  /* 0x00001005020075a7 */ /* 0x0022a400080011ff */
[----:B--2---:R-:W-:Y:S05]  /*8020*/  @!P0 NANOSLEEP.SYNCS 0x989680 ;  /* 0x009896800000895d */ /* 0x004fea0003900000 */
[----:B------:R-:W2:Y:S02]  /*8030*/  @!P0 SYNCS.PHASECHK.TRANS64 P0, [R2+URZ+0x10], R5 ;  /* 0x00001005020085a7 */ /* 0x000ea400080010ff */
[----:B--2---:R-:W-:Y:S05]  /*8040*/  @!P0 BRA `(.L_x_105) ;  /* 0xfffffffc00f08947 */ /* 0x004fea000383ffff */
[----:B------:R-:W-:Y:S05]  /*8050*/  BRA `(.L_x_21) ;  /* 0xffffff9400a87947 */ /* 0x000fea000383ffff */
.L_x_28:
[----:B-1----:R-:W-:-:S07]  /*8060*/  MOV R2, UR17 ;  /* 0x0000001100027c02 */ /* 0x002fce0008000f00 */
.L_x_106:
[----:B-1----:R1:W2:Y:S02]  /*8070*/  SYNCS.PHASECHK.TRANS64.TRYWAIT P0, [R2+URZ+0x10], R5 ;  /* 0x00001005020075a7 */ /* 0x0022a400080011ff */
[----:B--2---:R-:W-:Y:S05]  /*8080*/  @!P0 NANOSLEEP.SYNCS 0x989680 ;  /* 0x009896800000895d */ /* 0x004fea0003900000 */
[----:B------:R-:W2:Y:S02]  /*8090*/  @!P0 SYNCS.PHASECHK.TRANS64 P0, [R2+URZ+0x10], R5 ;  /* 0x00001005020085a7 */ /* 0x000ea400080010ff */
[----:B--2---:R-:W-:Y:S05]  /*80a0*/  @!P0 BRA `(.L_x_106) ;  /* 0xfffffffc00f08947 */ /* 0x004fea000383ffff */
[----:B------:R-:W-:Y:S05]  /*80b0*/  BRA `(.L_x_27) ;  /* 0xffffff98004c7947 */ /* 0x000fea000383ffff */
.L_x_32:
[----:B-1----:R1:W2:Y:S02]  /*80c0*/  SYNCS.PHASECHK.TRANS64.TRYWAIT P0, [R2+URZ+0x50], R3 ;  /* 0x00005003020075a7 */ /* 0x0022a400080011ff */
[----:B--2---:R-:W-:Y:S05]  /*80d0*/  @!P0 NANOSLEEP.SYNCS 0x989680 ;  /* 0x009896800000895d */ /* 0x004fea0003900000 */
[----:B------:R-:W2:Y:S02]  /*80e0*/  @!P0 SYNCS.PHASECHK.TRANS64 P0, [R2+URZ+0x50], R3 ;  /* 0x00005003020085a7 */ /* 0x000ea400080010ff */
[----:B--2---:R-:W-:Y:S05]  /*80f0*/  @!P0 BRA `(.L_x_32) ;  /* 0xfffffffc00f08947 */ /* 0x004fea000383ffff */
[----:B------:R-:W-:Y:S05]  /*8100*/  BRA `(.L_x_107) ;  /* 0xffffff9800d87947 */ /* 0x000fea000383ffff */
.L_x_36:
[----:B----4-:R-:W-:-:S07]  /*8110*/  MOV R0, UR4 ;  /* 0x0000000400007c02 */ /* 0x010fce0008000f00 */
.L_x_108:
[----:B-1----:R1:W2:Y:S02]  /*8120*/  SYNCS.PHASECHK.TRANS64.TRYWAIT P0, [R0+URZ], R3 ;  /* 0x00000003000075a7 */ /* 0x0022a400080011ff */
[----:B--2---:R-:W-:Y:S05]  /*8130*/  @!P0 NANOSLEEP.SYNCS 0x989680 ;  /* 0x009896800000895d */ /* 0x004fea0003900000 */
[----:B------:R-:W2:Y:S02]  /*8140*/  @!P0 SYNCS.PHASECHK.TRANS64 P0, [R0+URZ], R3 ;  /* 0x00000003000085a7 */ /* 0x000ea400080010ff */
[----:B--2---:R-:W-:Y:S05]  /*8150*/  @!P0 BRA `(.L_x_108) ;  /* 0xfffffffc00f08947 */ /* 0x004fea000383ffff */
[----:B------:R-:W-:Y:S05]  /*8160*/  BRA `(.L_x_109) ;  /* 0xffffffa000487947 */ /* 0x000fea000383ffff */
.L_x_39:
[----:B-1----:R1:W2:Y:S02]  /*8170*/  SYNCS.PHASECHK.TRANS64.TRYWAIT P0, [R0+URZ+0xb0], R5 ;  /* 0x0000b005000075a7 */ /* 0x0022a400080011ff */
[----:B--2---:R-:W-:Y:S05]  /*8180*/  @!P0 NANOSLEEP.SYNCS 0x989680 ;  /* 0x009896800000895d */ /* 0x004fea0003900000 */
[----:B------:R-:W2:Y:S02]  /*8190*/  @!P0 SYNCS.PHASECHK.TRANS64 P0, [R0+URZ+0xb0], R5 ;  /* 0x0000b005000085a7 */ /* 0x000ea400080010ff */
[----:B--2---:R-:W-:Y:S05]  /*81a0*/  @!P0 BRA `(.L_x_39) ;  /* 0xfffffffc00f08947 */ /* 0x004fea000383ffff */
[----:B------:R-:W-:Y:S05]  /*81b0*/  BRA `(.L_x_110) ;  /* 0xffffffa000a47947 */ /* 0x000fea000383ffff */
.L_x_40:
[----:B------:R-:W-:-:S07]  /*81c0*/  MOV R0, UR5 ;  /* 0x0000000500007c02 */ /* 0x000fce0008000f00 */
.L_x_111:
[----:B-1----:R1:W2:Y:S02]  /*81d0*/  SYNCS.PHASECHK.TRANS64.TRYWAIT P0, [R0+URZ+0x60], R5 ;  /* 0x00006005000075a7 */ /* 0x0022a400080011ff */
[----:B--2---:R-:W-:Y:S05]  /*81e0*/  @!P0 NANOSLEEP.SYNCS 0x989680 ;  /* 0x009896800000895d */ /* 0x004fea0003900000 */
[----:B------:R-:W2:Y:S02]  /*81f0*/  @!P0 SYNCS.PHASECHK.TRANS64 P0, [R0+URZ+0x60], R5 ;  /* 0x00006005000085a7 */ /* 0x000ea400080010ff */
[----:B--2---:R-:W-:Y:S05]  /*8200*/  @!P0 BRA `(.L_x_111) ;  /* 0xfffffffc00f08947 */ /* 0x004fea000383ffff */
[----:B------:R-:W-:Y:S05]  /*8210*/  BRA `(.L_x_112) ;  /* 0xffffffa000b47947 */ /* 0x000fea000383ffff */
.L_x_41:
[----:B-1----:R1:W2:Y:S02]  /*8220*/  SYNCS.PHASECHK.TRANS64.TRYWAIT P1, [R0+URZ+0x50], R5 ;  /* 0x00005005000075a7 */ /* 0x0022a400080211ff */
[----:B--2---:R-:W-:Y:S05]  /*8230*/  @!P1 NANOSLEEP.SYNCS 0x989680 ;  /* 0x009896800000995d */ /* 0x004fea0003900000 */
[----:B------:R-:W2:Y:S02]  /*8240*/  @!P1 SYNCS.PHASECHK.TRANS64 P1, [R0+URZ+0x50], R5 ;  /* 0x00005005000095a7 */ /* 0x000ea400080210ff */
[----:B--2---:R-:W-:Y:S05]  /*8250*/  @!P1 BRA `(.L_x_41) ;  /* 0xfffffffc00f09947 */ /* 0x004fea000383ffff */
[----:B------:R-:W-:Y:S05]  /*8260*/  BRA `(.L_x_113) ;  /* 0xffffffa000e47947 */ /* 0x000fea000383ffff */
.L_x_44:
[----:B------:R-:W-:-:S07]  /*8270*/  MOV R0, UR5 ;  /* 0x0000000500007c02 */ /* 0x000fce0008000f00 */
.L_x_114:
[----:B-1----:R1:W2:Y:S02]  /*8280*/  SYNCS.PHASECHK.TRANS64.TRYWAIT P0, [R0+URZ+0x60], R3 ;  /* 0x00006003000075a7 */ /* 0x0022a400080011ff */
[----:B--2---:R-:W-:Y:S05]  /*8290*/  @!P0 NANOSLEEP.SYNCS 0x989680 ;  /* 0x009896800000895d */ /* 0x004fea0003900000 */
[----:B------:R-:W2:Y:S02]  /*82a0*/  @!P0 SYNCS.PHASECHK.TRANS64 P0, [R0+URZ+0x60], R3 ;  /* 0x00006003000085a7 */ /* 0x000ea400080010ff */
[----:B--2---:R-:W-:Y:S05]  /*82b0*/  @!P0 BRA `(.L_x_114) ;  /* 0xfffffffc00f08947 */ /* 0x004fea000383ffff */
[----:B------:R-:W-:Y:S05]  /*82c0*/  BRA `(.L_x_43) ;  /* 0xffffffa400387947 */ /* 0x000fea000383ffff */
.L_x_51:
[----:B-1----:R1:W2:Y:S02]  /*82d0*/  SYNCS.PHASECHK.TRANS64.TRYWAIT P1, [R0+URZ+0x50], R5 ;  /* 0x00005005000075a7 */ /* 0x0022a400080211ff */
[----:B--2---:R-:W-:Y:S05]  /*82e0*/  @!P1 NANOSLEEP.SYNCS 0x989680 ;  /* 0x009896800000995d */ /* 0x004fea0003900000 */
[----:B------:R-:W2:Y:S02]  /*82f0*/  @!P1 SYNCS.PHASECHK.TRANS64 P1, [R0+URZ+0x50], R5 ;  /* 0x00005005000095a7 */ /* 0x000ea400080210ff */
[----:B--2---:R-:W-:Y:S05]  /*8300*/  @!P1 BRA `(.L_x_51) ;  /* 0xfffffffc00f09947 */ /* 0x004fea000383ffff */
[----:B------:R-:W-:Y:S05]  /*8310*/  BRA `(.L_x_115) ;  /* 0xffffffa800987947 */ /* 0x000fea000383ffff */
.L_x_52:
[----:B------:R-:W-:-:S07]  /*8320*/  MOV R3, UR8 ;  /* 0x0000000800037c02 */ /* 0x000fce0008000f00 */
.L_x_116:
[----:B-1----:R1:W2:Y:S02]  /*8330*/  SYNCS.PHASECHK.TRANS64.TRYWAIT P0, [R3+URZ+0x90], R0 ;  /* 0x00009000030075a7 */ /* 0x0022a400080011ff */
[----:B--2---:R-:W-:Y:S05]  /*8340*/  @!P0 NANOSLEEP.SYNCS 0x989680 ;  /* 0x009896800000895d */ /* 0x004fea0003900000 */
[----:B------:R-:W2:Y:S02]  /*8350*/  @!P0 SYNCS.PHASECHK.TRANS64 P0, [R3+URZ+0x90], R0 ;  /* 0x00009000030085a7 */ /* 0x000ea400080010ff */
[----:B--2---:R-:W-:Y:S05]  /*8360*/  @!P0 BRA `(.L_x_116) ;  /* 0xfffffffc00f08947 */ /* 0x004fea000383ffff */
[----:B------:R-:W-:Y:S05]  /*8370*/  BRA `(.L_x_117) ;  /* 0xffffffa800d07947 */ /* 0x000fea000383ffff */
.L_x_55:
[----:B------:R-:W-:Y:S07]  /*8380*/  MOV R0, UR7 ;  /* 0x0000000700007c02 */ /* 0x000fee0008000f00 */
.L_x_118:
[----:B-1----:R1:W2:Y:S02]  /*8390*/  SYNCS.PHASECHK.TRANS64.TRYWAIT P0, [R0+URZ], R3 ;  /* 0x00000003000075a7 */ /* 0x0022a400080011ff */
[----:B--2---:R-:W-:Y:S05]  /*83a0*/  @!P0 NANOSLEEP.SYNCS 0x989680 ;  /* 0x009896800000895d */ /* 0x004fea0003900000 */
[----:B------:R-:W2:Y:S02]  /*83b0*/  @!P0 SYNCS.PHASECHK.TRANS64 P0, [R0+URZ], R3 ;  /* 0x00000003000085a7 */ /* 0x000ea400080010ff */
[----:B--2---:R-:W-:Y:S05]  /*83c0*/  @!P0 BRA `(.L_x_118) ;  /* 0xfffffffc00f08947 */ /* 0x004fea000383ffff */
[----:B------:R-:W-:Y:S05]  /*83d0*/  BRA `(.L_x_54) ;  /* 0xffffffa800ec7947 */ /* 0x000fea000383ffff */
.L_x_58:
[----:B------:R-:W-:-:S07]  /*83e0*/  MOV R0, UR5 ;  /* 0x0000000500007c02 */ /* 0x000fce0008000f00 */
.L_x_119:
[----:B--2---:R2:W3:Y:S02]  /*83f0*/  SYNCS.PHASECHK.TRANS64.TRYWAIT P0, [R0+URZ], R3 ;  /* 0x00000003000075a7 */ /* 0x0044e400080011ff */
[----:B---3--:R-:W-:Y:S05]  /*8400*/  @!P0 NANOSLEEP.SYNCS 0x989680 ;  /* 0x009896800000895d */ /* 0x008fea0003900000 */
[----:B------:R-:W3:Y:S02]  /*8410*/  @!P0 SYNCS.PHASECHK.TRANS64 P0, [R0+URZ], R3 ;  /* 0x00000003000085a7 */ /* 0x000ee400080010ff */
[----:B---3--:R-:W-:Y:S05]  /*8420*/  @!P0 BRA `(.L_x_119) ;  /* 0xfffffffc00f08947 */ /* 0x008fea000383ffff */
[----:B------:R-:W-:Y:S05]  /*8430*/  BRA `(.L_x_120) ;  /* 0xffffffac00a07947 */ /* 0x000fea000383ffff */
.L_x_59:
[----:B------:R-:W-:-:S07]  /*8440*/  MOV R0, UR5 ;  /* 0x0000000500007c02 */ /* 0x000fce0008000f00 */
.L_x_121:
[----:B-1----:R1:W2:Y:S02]  /*8450*/  SYNCS.PHASECHK.TRANS64.TRYWAIT P0, [R0+URZ], R3 ;  /* 0x00000003000075a7 */ /* 0x0022a400080011ff */
[----:B--2---:R-:W-:Y:S05]  /*8460*/  @!P0 NANOSLEEP.SYNCS 0x989680 ;  /* 0x009896800000895d */ /* 0x004fea0003900000 */
[----:B------:R-:W2:Y:S02]  /*8470*/  @!P0 SYNCS.PHASECHK.TRANS64 P0, [R0+URZ], R3 ;  /* 0x00000003000085a7 */ /* 0x000ea400080010ff */
[----:B--2---:R-:W-:Y:S05]  /*8480*/  @!P0 BRA `(.L_x_121) ;  /* 0xfffffffc00f08947 */ /* 0x004fea000383ffff */
[----:B------:R-:W-:Y:S05]  /*8490*/  BRA `(.L_x_122) ;  /* 0xffffffac00ac7947 */ /* 0x000fea000383ffff */
.L_x_60:
[----:B------:R-:W-:-:S07]  /*84a0*/  MOV R0, UR5 ;  /* 0x0000000500007c02 */ /* 0x000fce0008000f00 */
.L_x_123:
[----:B-1----:R1:W2:Y:S02]  /*84b0*/  SYNCS.PHASECHK.TRANS64.TRYWAIT P0, [R0+URZ], R3 ;  /* 0x00000003000075a7 */ /* 0x0022a400080011ff */
[----:B--2---:R-:W-:Y:S05]  /*84c0*/  @!P0 NANOSLEEP.SYNCS 0x989680 ;  /* 0x009896800000895d */ /* 0x004fea0003900000 */
[----:B------:R-:W2:Y:S02]  /*84d0*/  @!P0 SYNCS.PHASECHK.TRANS64 P0, [R0+URZ], R3 ;  /* 0x00000003000085a7 */ /* 0x000ea400080010ff */
[----:B--2---:R-:W-:Y:S05]  /*84e0*/  @!P0 BRA `(.L_x_123) ;  /* 0xfffffffc00f08947 */ /* 0x004fea000383ffff */
[----:B------:R-:W-:Y:S05]  /*84f0*/  BRA `(.L_x_124) ;  /* 0xffffffac00b87947 */ /* 0x000fea000383ffff */
.L_x_61:
[----:B------:R-:W-:-:S07]  /*8500*/  MOV R0, UR7 ;  /* 0x0000000700007c02 */ /* 0x000fce0008000f00 */
.L_x_125:
[----:B-1----:R1:W2:Y:S02]  /*8510*/  SYNCS.PHASECHK.TRANS64.TRYWAIT P0, [R0+URZ], R3 ;  /* 0x00000003000075a7 */ /* 0x0022a400080011ff */
[----:B--2---:R-:W-:Y:S05]  /*8520*/  @!P0 NANOSLEEP.SYNCS 0x989680 ;  /* 0x009896800000895d */ /* 0x004fea0003900000 */
[----:B------:R-:W2:Y:S02]  /*8530*/  @!P0 SYNCS.PHASECHK.TRANS64 P0, [R0+URZ], R3 ;  /* 0x00000003000085a7 */ /* 0x000ea400080010ff */
[----:B--2---:R-:W-:Y:S05]  /*8540*/  @!P0 BRA `(.L_x_125) ;  /* 0xfffffffc00f08947 */ /* 0x004fea000383ffff */
[----:B------:R-:W-:Y:S05]  /*8550*/  BRA `(.L_x_126) ;  /* 0xffffffac00c47947 */ /* 0x000fea000383ffff */
.L_x_66:
[----:B--2---:R2:W3:Y:S02]  /*8560*/  SYNCS.PHASECHK.TRANS64.TRYWAIT P0, [R0+URZ+0x50], R3 ;  /* 0x00005003000075a7 */ /* 0x0044e400080011ff */
[----:B---3--:R-:W-:Y:S05]  /*8570*/  @!P0 NANOSLEEP.SYNCS 0x989680 ;  /* 0x009896800000895d */ /* 0x008fea0003900000 */
[----:B------:R-:W3:Y:S02]  /*8580*/  @!P0 SYNCS.PHASECHK.TRANS64 P0, [R0+URZ+0x50], R3 ;  /* 0x00005003000085a7 */ /* 0x000ee400080010ff */
[----:B---3--:R-:W-:Y:S05]  /*8590*/  @!P0 BRA `(.L_x_66) ;  /* 0xfffffffc00f08947 */ /* 0x008fea000383ffff */
[----:B------:R-:W-:Y:S05]  /*85a0*/  BRA `(.L_x_127) ;  /* 0xffffffb000c87947 */ /* 0x000fea000383ffff */
.L_x_69:
[----:B------:R-:W-:Y:S07]  /*85b0*/  MOV R0, UR7 ;  /* 0x0000000700007c02 */ /* 0x000fee0008000f00 */
.L_x_128:
[----:B--2---:R2:W3:Y:S02]  /*85c0*/  SYNCS.PHASECHK.TRANS64.TRYWAIT P0, [R0+URZ+0x48], R3 ;  /* 0x00004803000075a7 */ /* 0x0044e400080011ff */
[----:B---3--:R-:W-:Y:S05]  /*85d0*/  @!P0 NANOSLEEP.SYNCS 0x989680 ;  /* 0x009896800000895d */ /* 0x008fea0003900000 */
[----:B------:R-:W3:Y:S02]  /*85e0*/  @!P0 SYNCS.PHASECHK.TRANS64 P0, [R0+URZ+0x48], R3 ;  /* 0x00004803000085a7 */ /* 0x000ee400080010ff */
[----:B---3--:R-:W-:Y:S05]  /*85f0*/  @!P0 BRA `(.L_x_128) ;  /* 0xfffffffc00f08947 */ /* 0x008fea000383ffff */
[----:B------:R-:W-:Y:S05]  /*8600*/  BRA `(.L_x_68) ;  /* 0xffffffb400a87947 */ /* 0x000fea000383ffff */
.L_x_72:
[----:B--2---:R-:W-:Y:S07]  /*8610*/  MOV R3, UR7 ;  /* 0x0000000700037c02 */ /* 0x004fee0008000f00 */
.L_x_129:
[----:B-1----:R1:W2:Y:S02]  /*8620*/  SYNCS.PHASECHK.TRANS64.TRYWAIT P0, [R3+URZ+0x30], R12 ;  /* 0x0000300c030075a7 */ /* 0x0022a400080011ff */
[----:B--2---:R-:W-:Y:S05]  /*8630*/  @!P0 NANOSLEEP.SYNCS 0x989680 ;  /* 0x009896800000895d */ /* 0x004fea0003900000 */
[----:B------:R-:W2:Y:S02]  /*8640*/  @!P0 SYNCS.PHASECHK.TRANS64 P0, [R3+URZ+0x30], R12 ;  /* 0x0000300c030085a7 */ /* 0x000ea400080010ff */
[----:B--2---:R-:W-:Y:S05]  /*8650*/  @!P0 BRA `(.L_x_129) ;  /* 0xfffffffc00f08947 */ /* 0x004fea000383ffff */
[----:B------:R-:W-:Y:S05]  /*8660*/  BRA `(.L_x_130) ;  /* 0xffffffb800207947 */ /* 0x000fea000383ffff */
.L_x_73:
[----:B------:R-:W-:Y:S07]  /*8670*/  MOV R3, UR7 ;  /* 0x0000000700037c02 */ /* 0x000fee0008000f00 */
.L_x_131:
[----:B-1----:R1:W2:Y:S02]  /*8680*/  SYNCS.PHASECHK.TRANS64.TRYWAIT P0, [R3+URZ+0x38], R12 ;  /* 0x0000380c030075a7 */ /* 0x0022a400080011ff */
[----:B--2---:R-:W-:Y:S05]  /*8690*/  @!P0 NANOSLEEP.SYNCS 0x989680 ;  /* 0x009896800000895d */ /* 0x004fea0003900000 */
[----:B------:R-:W2:Y:S02]  /*86a0*/  @!P0 SYNCS.PHASECHK.TRANS64 P0, [R3+URZ+0x38], R12 ;  /* 0x0000380c030085a7 */ /* 0x000ea400080010ff */
[----:B--2---:R-:W-:Y:S05]  /*86b0*/  @!P0 BRA `(.L_x_131) ;  /* 0xfffffffc00f08947 */ /* 0x004fea000383ffff */
[----:B------:R-:W-:Y:S05]  /*86c0*/  BRA `(.L_x_132) ;  /* 0xffffffb800a07947 */ /* 0x000fea000383ffff */
.L_x_75:
[----:B------:R-:W-:-:S07]  /*86d0*/  MOV R0, UR7 ;  /* 0x0000000700007c02 */ /* 0x000fce0008000f00 */
.L_x_133:
[----:B-1----:R1:W3:Y:S02]  /*86e0*/  SYNCS.PHASECHK.TRANS64.TRYWAIT P0, [R0+URZ+0x30], R3 ;  /* 0x00003003000075a7 */ /* 0x0022e400080011ff */
[----:B---3--:R-:W-:Y:S05]  /*86f0*/  @!P0 NANOSLEEP.SYNCS 0x989680 ;  /* 0x009896800000895d */ /* 0x008fea0003900000 */
[----:B------:R-:W3:Y:S02]  /*8700*/  @!P0 SYNCS.PHASECHK.TRANS64 P0, [R0+URZ+0x30], R3 ;  /* 0x00003003000085a7 */ /* 0x000ee400080010ff */
[----:B---3--:R-:W-:Y:S05]  /*8710*/  @!P0 BRA `(.L_x_133) ;  /* 0xfffffffc00f08947 */ /* 0x008fea000383ffff */
[----:B------:R-:W-:Y:S05]  /*8720*/  BRA `(.L_x_134) ;  /* 0xffffffbc00107947 */ /* 0x000fea000383ffff */
.L_x_77:
[----:B--2---:R2:W4:Y:S02]  /*8730*/  SYNCS.PHASECHK.TRANS64.TRYWAIT P0, [R0+URZ+0x50], R3 ;  /* 0x00005003000075a7 */ /* 0x00452400080011ff */
[----:B----4-:R-:W-:Y:S05]  /*8740*/  @!P0 NANOSLEEP.SYNCS 0x989680 ;  /* 0x009896800000895d */ /* 0x010fea0003900000 */
[----:B------:R-:W4:Y:S02]  /*8750*/  @!P0 SYNCS.PHASECHK.TRANS64 P0, [R0+URZ+0x50], R3 ;  /* 0x00005003000085a7 */ /* 0x000f2400080010ff */
[----:B----4-:R-:W-:Y:S05]  /*8760*/  @!P0 BRA `(.L_x_77) ;  /* 0xfffffffc00f08947 */ /* 0x010fea000383ffff */
[----:B------:R-:W-:Y:S05]  /*8770*/  BRA `(.L_x_135) ;  /* 0xffffffbc00d87947 */ /* 0x000fea000383ffff */
.L_x_88:
[----:B-1----:R1:W3:Y:S02]  /*8780*/  SYNCS.PHASECHK.TRANS64.TRYWAIT P1, [R3+URZ+0x20], R0 ;  /* 0x00002000030075a7 */ /* 0x0022e400080211ff */
[----:B---3--:R-:W-:Y:S05]  /*8790*/  @!P1 NANOSLEEP.SYNCS 0x989680 ;  /* 0x009896800000995d */ /* 0x008fea0003900000 */
[----:B------:R-:W3:Y:S02]  /*87a0*/  @!P1 SYNCS.PHASECHK.TRANS64 P1, [R3+URZ+0x20], R0 ;  /* 0x00002000030095a7 */ /* 0x000ee400080210ff */
[----:B---3--:R-:W-:Y:S05]  /*87b0*/  @!P1 BRA `(.L_x_88) ;  /* 0xfffffffc00f09947 */ /* 0x008fea000383ffff */
[----:B------:R-:W-:Y:S05]  /*87c0*/  BRA `(.L_x_87) ;  /* 0xffffffc800fc7947 */ /* 0x000fea000383ffff */
.L_x_90:
[----:B-1----:R1:W4:Y:S02]  /*87d0*/  SYNCS.PHASECHK.TRANS64.TRYWAIT P0, [R207+URZ+0x70], R2 ;  /* 0x00007002cf0075a7 */ /* 0x00232400080011ff */
[----:B----4-:R-:W-:Y:S05]  /*87e0*/  @!P0 NANOSLEEP.SYNCS 0x989680 ;  /* 0x009896800000895d */ /* 0x010fea0003900000 */
[----:B------:R-:W4:Y:S02]  /*87f0*/  @!P0 SYNCS.PHASECHK.TRANS64 P0, [R207+URZ+0x70], R2 ;  /* 0x00007002cf0085a7 */ /* 0x000f2400080010ff */
[----:B----4-:R-:W-:Y:S05]  /*8800*/  @!P0 BRA `(.L_x_90) ;  /* 0xfffffffc00f08947 */ /* 0x010fea000383ffff */
[----:B------:R-:W-:Y:S05]  /*8810*/  BRA `(.L_x_89) ;  /* 0xffffffcc00587947 */ /* 0x000fea000383ffff */
.L_x_99:
[----:B--2---:R2:W3:Y:S02]  /*8820*/  SYNCS.PHASECHK.TRANS64.TRYWAIT P0, [R210+URZ+0x20], R3 ;  /* 0x00002003d20075a7 */ /* 0x0044e400080011ff */
[----:B---3--:R-:W-:Y:S05]  /*8830*/  @!P0 NANOSLEEP.SYNCS 0x989680 ;  /* 0x009896800000895d */ /* 0x008fea0003900000 */
[----:B------:R-:W3:Y:S02]  /*8840*/  @!P0 SYNCS.PHASECHK.TRANS64 P0, [R210+URZ+0x20], R3 ;  /* 0x00002003d20085a7 */ /* 0x000ee400080010ff */
[----:B---3--:R-:W-:Y:S05]  /*8850*/  @!P0 BRA `(.L_x_99) ;  /* 0xfffffffc00f08947 */ /* 0x008fea000383ffff */
[----:B------:R-:W-:Y:S05]  /*8860*/  BRA `(.L_x_98) ;  /* 0xffffffe000647947 */ /* 0x000fea000383ffff */
        .weak           $__internal_0_$__cuda_sm10x_tcgen05_guardrail_trap_col_being_dealloced_not_returned_by_alloc
        .type           $__internal_0_$__cuda_sm10x_tcgen05_guardrail_trap_col_being_dealloced_not_returned_by_alloc,@function
        .size           $__internal_0_$__cuda_sm10x_tcgen05_guardrail_trap_col_being_dealloced_not_returned_by_alloc,($__internal_1_$__cuda_sm10x_tcgen05_guardrail_trap_phase_invalid_during_alloc - $__internal_0_$__cuda_sm10x_tcgen05_guardrail_trap_col_being_dealloced_not_returned_by_alloc)
$__internal_0_$__cuda_sm10x_tcgen05_guardrail_trap_col_being_dealloced_not_returned_by_alloc:
[----:B------:R-:W-:Y:S05]  /*8870*/  BPT.TRAP 0x1 ;  /* 0x000000040000795c */ /* 0x000fea0000300000 */
[----:B------:R-:W-:-:S04]  /*8880*/  HFMA2 R3, -RZ, RZ, 0, 0 ;  /* 0x00000000ff037431 */ /* 0x000fc800000001ff */
[----:B------:R-:W-:Y:S05]  /*8890*/  RET.REL.NODEC R2 `(_ZN7cutlass13device_kernelINS_4gemm6kernel13GemmUniversalIN4cute5tupleIJiiiiEEENS1_10collective13CollectiveMmaINS1_35MainloopSm100TmaUmmaWarpSpecializedILi2ELi2ELi4ENS5_IJNS4_1CILi1EEESB_SB_EEEEENS5_IJNSA_ILi128EEESE_NSA_ILi64EEEEEENS_12float_e4m3_tENS5_IJlSB_lEEESH_SI_NS4_8TiledMMAINS4_8MMA_AtomIJNS4_10MMA_TraitsINS4_19SM100_MMA_F8F6F4_SSEJSH_SH_fSE_SE_NS4_17integral_constantINS4_4UMMA5MajorELSP_0EEESQ_NSN_INSO_7ScaleInELSR_0EEESS_EEEEEENS4_6LayoutISC_NS5_IJNSA_ILi0EEESW_SW_EEEEENS5_IJNS4_10UnderscoreESZ_SZ_EEEEENS4_13SM90_TMA_LOADENS4_14ComposedLayoutINS4_7SwizzleILi2ELi4ELi3EEENS4_18smem_ptr_flag_bitsILi8EEENSV_INS5_IJNSA_ILi8EEESF_EEENS5_IJSF_SB_EEEEEEEvNS4_8identityES12_S1C_vS1D_EENS_8epilogue10collective18CollectiveEpilogueINS1F_23Sm100TmaWarpSpecializedILi2ELi2ELi64ELb0ELb0EEEJSG_NS5_IJNSV_ISE_SB_EENSV_ISF_SB_EEEEESH_SI_SH_SI_NS1F_6fusion15FusionCallbacksIS1J_NS1N_17LinearCombinationISH_fSH_fLNS_15FloatRoundStyleE2EEESG_S1M_JEEENS4_5SM1004TMEM4LOAD26SM100_TMEM_LOAD_32dp32b64xES12_S1C_NS4_39AutoVectorizingCopyWithAssumedAlignmentILi128EEENS4_14SM90_TMA_STOREES1C_S1Y_S1Y_EEEvvEEEEvNT_6ParamsE) ;  /* 0xffffff7402d87950 */ /* 0x000fea0003c3ffff */
        .weak           $__internal_1_$__cuda_sm10x_tcgen05_guardrail_trap_phase_invalid_during_alloc
        .type           $__internal_1_$__cuda_sm10x_tcgen05_guardrail_trap_phase_invalid_during_alloc,@function
        .size           $__internal_1_$__cuda_sm10x_tcgen05_guardrail_trap_phase_invalid_during_alloc,($__internal_2_$__cuda_sm10x_tcgen05_guardrail_trap_unallocated_columns_being_dealloced - $__internal_1_$__cuda_sm10x_tcgen05_guardrail_trap_phase_invalid_during_alloc)
$__internal_1_$__cuda_sm10x_tcgen05_guardrail_trap_phase_invalid_during_alloc:
[----:B------:R-:W-:Y:S05]  /*88a0*/  BPT.TRAP 0x1 ;  /* 0x000000040000795c */ /* 0x000fea0000300000 */
[----:B------:R-:W-:-:S04]  /*88b0*/  MOV R3, 0x0 ;  /* 0x0000000000037802 */ /* 0x000fc80000000f00 */
[----:B------:R-:W-:Y:S05]  /*88c0*/  RET.REL.NODEC R2 `(_ZN7cutlass13device_kernelINS_4gemm6kernel13GemmUniversalIN4cute5tupleIJiiiiEEENS1_10collective13CollectiveMmaINS1_35MainloopSm100TmaUmmaWarpSpecializedILi2ELi2ELi4ENS5_IJNS4_1CILi1EEESB_SB_EEEEENS5_IJNSA_ILi128EEESE_NSA_ILi64EEEEEENS_12float_e4m3_tENS5_IJlSB_lEEESH_SI_NS4_8TiledMMAINS4_8MMA_AtomIJNS4_10MMA_TraitsINS4_19SM100_MMA_F8F6F4_SSEJSH_SH_fSE_SE_NS4_17integral_constantINS4_4UMMA5MajorELSP_0EEESQ_NSN_INSO_7ScaleInELSR_0EEESS_EEEEEENS4_6LayoutISC_NS5_IJNSA_ILi0EEESW_SW_EEEEENS5_IJNS4_10UnderscoreESZ_SZ_EEEEENS4_13SM90_TMA_LOADENS4_14ComposedLayoutINS4_7SwizzleILi2ELi4ELi3EEENS4_18smem_ptr_flag_bitsILi8EEENSV_INS5_IJNSA_ILi8EEESF_EEENS5_IJSF_SB_EEEEEEEvNS4_8identityES12_S1C_vS1D_EENS_8epilogue10collective18CollectiveEpilogueINS1F_23Sm100TmaWarpSpecializedILi2ELi2ELi64ELb0ELb0EEEJSG_NS5_IJNSV_ISE_SB_EENSV_ISF_SB_EEEEESH_SI_SH_SI_NS1F_6fusion15FusionCallbacksIS1J_NS1N_17LinearCombinationISH_fSH_fLNS_15FloatRoundStyleE2EEESG_S1M_JEEENS4_5SM1004TMEM4LOAD26SM100_TMEM_LOAD_32dp32b64xES12_S1C_NS4_39AutoVectorizingCopyWithAssumedAlignmentILi128EEENS4_14SM90_TMA_STOREES1C_S1Y_S1Y_EEEvvEEEEvNT_6ParamsE) ;  /* 0xffffff7402cc7950 */ /* 0x000fea0003c3ffff */
        .weak           $__internal_2_$__cuda_sm10x_tcgen05_guardrail_trap_unallocated_columns_being_dealloced
        .type           $__internal_2_$__cuda_sm10x_tcgen05_guardrail_trap_unallocated_columns_being_dealloced,@function
        .size           $__internal_2_$__cuda_sm10x_tcgen05_guardrail_trap_unallocated_columns_being_dealloced,(.L_x_137 - $__internal_2_$__cuda_sm10x_tcgen05_guardrail_trap_unallocated_columns_being_dealloced)
$__internal_2_$__cuda_sm10x_tcgen05_guardrail_trap_unallocated_columns_being_dealloced:
[----:B------:R-:W-:Y:S05]  /*88d0*/  BPT.TRAP 0x1 ;  /* 0x000000040000795c */ /* 0x000fea0000300000 */
[----:B------:R-:W-:-:S04]  /*88e0*/  HFMA2 R3, -RZ, RZ, 0, 0 ;  /* 0x00000000ff037431 */ /* 0x000fc800000001ff */
[----:B------:R-:W-:Y:S05]  /*88f0*/  RET.REL.NODEC R2 `(_ZN7cutlass13device_kernelINS_4gemm6kernel13GemmUniversalIN4cute5tupleIJiiiiEEENS1_10collective13CollectiveMmaINS1_35MainloopSm100TmaUmmaWarpSpecializedILi2ELi2ELi4ENS5_IJNS4_1CILi1EEESB_SB_EEEEENS5_IJNSA_ILi128EEESE_NSA_ILi64EEEEEENS_12float_e4m3_tENS5_IJlSB_lEEESH_SI_NS4_8TiledMMAINS4_8MMA_AtomIJNS4_10MMA_TraitsINS4_19SM100_MMA_F8F6F4_SSEJSH_SH_fSE_SE_NS4_17integral_constantINS4_4UMMA5MajorELSP_0EEESQ_NSN_INSO_7ScaleInELSR_0EEESS_EEEEEENS4_6LayoutISC_NS5_IJNSA_ILi0EEESW_SW_EEEEENS5_IJNS4_10UnderscoreESZ_SZ_EEEEENS4_13SM90_TMA_LOADENS4_14ComposedLayoutINS4_7SwizzleILi2ELi4ELi3EEENS4_18smem_ptr_flag_bitsILi8EEENSV_INS5_IJNSA_ILi8EEESF_EEENS5_IJSF_SB_EEEEEEEvNS4_8identityES12_S1C_vS1D_EENS_8epilogue10collective18CollectiveEpilogueINS1F_23Sm100TmaWarpSpecializedILi2ELi2ELi64ELb0ELb0EEEJSG_NS5_IJNSV_ISE_SB_EENSV_ISF_SB_EEEEESH_SI_SH_SI_NS1F_6fusion15FusionCallbacksIS1J_NS1N_17LinearCombinationISH_fSH_fLNS_15FloatRoundStyleE2EEESG_S1M_JEEENS4_5SM1004TMEM4LOAD26SM100_TMEM_LOAD_32dp32b64xES12_S1C_NS4_39AutoVectorizingCopyWithAssumedAlignmentILi128EEENS4_14SM90_TMA_STOREES1C_S1Y_S1Y_EEEvvEEEEvNT_6ParamsE) ;  /* 0xffffff7402c07950 */ /* 0x000fea0003c3ffff */
.L_x_136:
[----:B------:R-:W-:-:S00]  /*8900*/  BRA `(.L_x_136) ;  /* 0xfffffffc00fc7947 */ /* 0x000fc0000383ffff */
[----:B------:R-:W-:-:S00]  /*8910*/  NOP ;  /* 0x0000000000007918 */ /* 0x000fc00000000000 */
        /* <DEDUP_REMOVED lines=14> */
.L_x_137:


//--------------------- .nv.global.init           --------------------------
	.section	.nv.global.init,"aw",@progbits
.nv.global.init:
	.type		$str$27,@object
	.size		$str$27,($str$28 - $str$27)
$str$27:
        /*0000*/ 	.byte	0x28, 0x61, 0x64, 0x64, 0x72, 0x65, 0x73, 0x73, 0x20, 0x26, 0x20, 0x6d, 0x61, 0x73, 0x6b, 0x29
        /*0010*/ 	.byte	0x20, 0x3d, 0x3d, 0x20, 0x30, 0x00
	.type		$str$28,@object
	.size		$str$28,($str$26 - $str$28)
$str$28:
        /*0016*/ 	.byte	0x2f, 0x74, 0x6d, 0x70, 0x2f, 0x63, 0x75, 0x74, 0x6c, 0x61, 0x73, 0x73, 0x5f, 0x73, 0x77, 0x65
        /*0026*/ 	.byte	0x65, 0x70, 0x5f, 0x73, 0x72, 0x63, 0x2f, 0x69, 0x6e, 0x63, 0x6c, 0x75, 0x64, 0x65, 0x2f, 0x63
        /*0036*/ 	.byte	0x75, 0x74, 0x65, 0x2f, 0x70, 0x6f, 0x69, 0x6e, 0x74, 0x65, 0x72, 0x5f, 0x66, 0x6c, 0x61, 0x67
        /*0046*/ 	.byte	0x67, 0x65, 0x64, 0x2e, 0x68, 0x70, 0x70, 0x00
	.type		$str$26,@object
	.size		$str$26,($str$25 - $str$26)
$str$26:
        /*004e*/ 	.byte	0x2f, 0x74, 0x6d, 0x70, 0x2f, 0x63, 0x75, 0x74, 0x6c, 0x61, 0x73, 0x73, 0x5f, 0x73, 0x77, 0x65
        /*005e*/ 	.byte	0x65, 0x70, 0x5f, 0x73, 0x72, 0x63, 0x2f, 0x69, 0x6e, 0x63, 0x6c, 0x75, 0x64, 0x65, 0x2f, 0x63
        /*006e*/ 	.byte	0x75, 0x74, 0x65, 0x2f, 0x61, 0x74, 0x6f, 0x6d, 0x2f, 0x63, 0x6f, 0x70, 0x79, 0x5f, 0x74, 0x72
        /*007e*/ 	.byte	0x61, 0x69, 0x74, 0x73, 0x5f, 0x73, 0x6d, 0x31, 0x30, 0x30, 0x2e, 0x68, 0x70, 0x70, 0x00
	.type		$str$25,@object
	.size		$str$25,(__unnamed_1 - $str$25)
$str$25:
        /*008d*/ 	.byte	0x28, 0x28, 0x75, 0x69, 0x6e, 0x74, 0x33, 0x32, 0x5f, 0x74, 0x28, 0x74, 0x68, 0x72, 0x65, 0x61
        /*009d*/ 	.byte	0x64, 0x49, 0x64, 0x78, 0x2e, 0x78, 0x29, 0x20, 0x2f, 0x20, 0x33, 0x32, 0x29, 0x20, 0x25, 0x20
        /*00ad*/ 	.byte	0x34, 0x29, 0x20, 0x3d, 0x3d, 0x20, 0x28, 0x28, 0x28, 0x74, 0x6d, 0x65, 0x6d, 0x5f, 0x61, 0x64
        /*00bd*/ 	.byte	0x64, 0x72, 0x20, 0x3e, 0x3e, 0x20, 0x31, 0x36, 0x29, 0x20, 0x2f, 0x20, 0x33, 0x32, 0x29, 0x20
        /*00cd*/ 	.byte	0x25, 0x20, 0x34, 0x29, 0x00
	.type		__unnamed_1,@object
	.size		__unnamed_1,(__unnamed_2 - __unnamed_1)
__unnamed_1:
        /*00d2*/ 	.byte	0x61, 0x75, 0x74, 0x6f, 0x20, 0x63, 0x75, 0x74, 0x65, 0x3a, 0x3a, 0x61, 0x73, 0x5f, 0x70, 0x6f
        /* <DEDUP_REMOVED lines=24> */
        /*0262*/ 	.byte	0x43, 0x3c, 0x38, 0x31, 0x39, 0x32, 0x3e, 0x3e, 0x3e, 0x3e, 0x5d, 0x00
	.type		__unnamed_2,@object
	.size		__unnamed_2,(.L_2 - __unnamed_2)
__unnamed_2:
        /* <DEDUP_REMOVED lines=42> */
        /*050e*/ 	.byte	0x3e, 0x3e, 0x3e, 0x3e, 0x5d, 0x00
.L_2:


//--------------------- .nv.shared._ZN7cutlass13device_kernelINS_4gemm6kernel13GemmUniversalIN4cute5tupleIJiiiiEEENS1_10collective13CollectiveMmaINS1_35MainloopSm100TmaUmmaWarpSpecializedILi2ELi2ELi4ENS5_IJNS4_1CILi1EEESB_SB_EEEEENS5_IJNSA_ILi128EEESE_NSA_ILi64EEEEEENS_12float_e4m3_tENS5_IJlSB_lEEESH_SI_NS4_8TiledMMAINS4_8MMA_AtomIJNS4_10MMA_TraitsINS4_19SM100_MMA_F8F6F4_SSEJSH_SH_fSE_SE_NS4_17integral_constantINS4_4UMMA5MajorELSP_0EEESQ_NSN_INSO_7ScaleInELSR_0EEESS_EEEEEENS4_6LayoutISC_NS5_IJNSA_ILi0EEESW_SW_EEEEENS5_IJNS4_10UnderscoreESZ_SZ_EEEEENS4_13SM90_TMA_LOADENS4_14ComposedLayoutINS4_7SwizzleILi2ELi4ELi3EEENS4_18smem_ptr_flag_bitsILi8EEENSV_INS5_IJNSA_ILi8EEESF_EEENS5_IJSF_SB_EEEEEEEvNS4_8identityES12_S1C_vS1D_EENS_8epilogue10collective18CollectiveEpilogueINS1F_23Sm100TmaWarpSpecializedILi2ELi2ELi64ELb0ELb0EEEJSG_NS5_IJNSV_ISE_SB_EENSV_ISF_SB_EEEEESH_SI_SH_SI_NS1F_6fusion15FusionCallbacksIS1J_NS1N_17LinearCombinationISH_fSH_fLNS_15FloatRoundStyleE2EEESG_S1M_JEEENS4_5SM1004TMEM4LOAD26SM100_TMEM_LOAD_32dp32b64xES12_S1C_NS4_39AutoVectorizingCopyWithAssumedAlignmentILi128EEENS4_14SM90_TMA_STOREES1C_S1Y_S1Y_EEEvvEEEEvNT_6ParamsE --------------------------
	.section	.nv.shared._ZN7cutlass13device_kernelINS_4gemm6kernel13GemmUniversalIN4cute5tupleIJiiiiEEENS1_10collective13CollectiveMmaINS1_35MainloopSm100TmaUmmaWarpSpecializedILi2ELi2ELi4ENS5_IJNS4_1CILi1EEESB_SB_EEEEENS5_IJNSA_ILi128EEESE_NSA_ILi64EEEEEENS_12float_e4m3_tENS5_IJlSB_lEEESH_SI_NS4_8TiledMMAINS4_8MMA_AtomIJNS4_10MMA_TraitsINS4_19SM100_MMA_F8F6F4_SSEJSH_SH_fSE_SE_NS4_17integral_constantINS4_4UMMA5MajorELSP_0EEESQ_NSN_INSO_7ScaleInELSR_0EEESS_EEEEEENS4_6LayoutISC_NS5_IJNSA_ILi0EEESW_SW_EEEEENS5_IJNS4_10UnderscoreESZ_SZ_EEEEENS4_13SM90_TMA_LOADENS4_14ComposedLayoutINS4_7SwizzleILi2ELi4ELi3EEENS4_18smem_ptr_flag_bitsILi8EEENSV_INS5_IJNSA_ILi8EEESF_EEENS5_IJSF_SB_EEEEEEEvNS4_8identityES12_S1C_vS1D_EENS_8epilogue10collective18CollectiveEpilogueINS1F_23Sm100TmaWarpSpecializedILi2ELi2ELi64ELb0ELb0EEEJSG_NS5_IJNSV_ISE_SB_EENSV_ISF_SB_EEEEESH_SI_SH_SI_NS1F_6fusion15FusionCallbacksIS1J_NS1N_17LinearCombinationISH_fSH_fLNS_15FloatRoundStyleE2EEESG_S1M_JEEENS4_5SM1004TMEM4LOAD26SM100_TMEM_LOAD_32dp32b64xES12_S1C_NS4_39AutoVectorizingCopyWithAssumedAlignmentILi128EEENS4_14SM90_TMA_STOREES1C_S1Y_S1Y_EEEvvEEEEvNT_6ParamsE,"aw",@nobits
	.sectionflags	@""
	.align	16
	.zero		1024


//--------------------- .nv.shared.reserved.0     --------------------------
	.section	.nv.shared.reserved.0,"aw",@nobits
	.weak		__nv_reservedSMEM_offset_0_alias
	.size		__nv_reservedSMEM_offset_0_alias, 0, 64
	.other		__nv_reservedSMEM_offset_0_alias,@"STO_CUDA_RESERVED_SHARED STV_DEFAULT"
__nv_reservedSMEM_offset_0_alias:
	.zero		0
.nv.shared.reserved.0:
	.zero		64
	.weak		__nv_reservedSMEM_tcgen05_partition
	.type		__nv_reservedSMEM_tcgen05_partition,@object
	.size		__nv_reservedSMEM_tcgen05_partition,(.L_0 - __nv_reservedSMEM_tcgen05_partition)
__nv_reservedSMEM_tcgen05_partition:
	.zero		32
.L_0:


//--------------------- .nv.global                --------------------------
	.section	.nv.global,"aw",@nobits
.nv.global:
	.type		_ZN40_INTERNAL_6391bb46_4_k_cu_62165e6c_345064cute1_E,@object
	.size		_ZN40_INTERNAL_6391bb46_4_k_cu_62165e6c_345064cute1_E,(_ZN40_INTERNAL_6391bb46_4_k_cu_62165e6c_345064cuda3std3__45__cpo6cbeginE - _ZN40_INTERNAL_6391bb46_4_k_cu_62165e6c_345064cute1_E)
_ZN40_INTERNAL_6391bb46_4_k_cu_62165e6c_345064cute1_E:
	.zero		1
	.type		_ZN40_INTERNAL_6391bb46_4_k_cu_62165e6c_345064cuda3std3__45__cpo6cbeginE,@object
	.size		_ZN40_INTERNAL_6391bb46_4_k_cu_62165e6c_345064cuda3std3__45__cpo6cbeginE,(_ZN40_INTERNAL_6391bb46_4_k_cu_62165e6c_345064cuda3std3__48in_placeE - _ZN40_INTERNAL_6391bb46_4_k_cu_62165e6c_345064cuda3std3__45__cpo6cbeginE)
_ZN40_INTERNAL_6391bb46_4_k_cu_62165e6c_345064cuda3std3__45__cpo6cbeginE:
	.zero		1
	.type		_ZN40_INTERNAL_6391bb46_4_k_cu_62165e6c_345064cuda3std3__48in_placeE,@object
	.size		_ZN40_INTERNAL_6391bb46_4_k_cu_62165e6c_345064cuda3std3__48in_placeE,(_ZN40_INTERNAL_6391bb46_4_k_cu_62165e6c_345064cuda3std6ranges3__45__cpo9iter_moveE - _ZN40_INTERNAL_6391bb46_4_k_cu_62165e6c_345064cuda3std3__48in_placeE)
_ZN40_INTERNAL_6391bb46_4_k_cu_62165e6c_345064cuda3std3__48in_placeE:
	.zero		1
	.type		_ZN40_INTERNAL_6391bb46_4_k_cu_62165e6c_345064cuda3std6ranges3__45__cpo9iter_moveE,@object
	.size		_ZN40_INTERNAL_6391bb46_4_k_cu_62165e6c_345064cuda3std6ranges3__45__cpo9iter_moveE,(_ZN40_INTERNAL_6391bb46_4_k_cu_62165e6c_345064cuda3std3__45__cpo5beginE - _ZN40_INTERNAL_6391bb46_4_k_cu_62165e6c_345064cuda3std6ranges3__45__cpo9iter_moveE)
_ZN40_INTERNAL_6391bb46_4_k_cu_62165e6c_345064cuda3std6ranges3__45__cpo9iter_moveE:
	.zero		1
	.type		_ZN40_INTERNAL_6391bb46_4_k_cu_62165e6c_345064cuda3std3__45__cpo5beginE,@object
	.size		_ZN40_INTERNAL_6391bb46_4_k_cu_62165e6c_345064cuda3std3__45__cpo5beginE,(_ZN40_INTERNAL_6391bb46_4_k_cu_62165e6c_345064cuda3std3__442_GLOBAL__N__6391bb46_4_k_cu_62165e6c_345066ignoreE - _ZN40_INTERNAL_6391bb46_4_k_cu_62165e6c_345064cuda3std3__45__cpo5beginE)
_ZN40_INTERNAL_6391bb46_4_k_cu_62165e6c_345064cuda3std3__45__cpo5beginE:
	.zero		1
	.type		_ZN40_INTERNAL_6391bb46_4_k_cu_62165e6c_345064cuda3std3__442_GLOBAL__N__6391bb46_4_k_cu_62165e6c_345066ignoreE,@object
	.size		_ZN40_INTERNAL_6391bb46_4_k_cu_62165e6c_345064cuda3std3__442_GLOBAL__N__6391bb46_4_k_cu_62165e6c_345066ignoreE,(_ZN40_INTERNAL_6391bb46_4_k_cu_62165e6c_345064cute7productE - _ZN40_INTERNAL_6391bb46_4_k_cu_62165e6c_345064cuda3std3__442_GLOBAL__N__6391bb46_4_k_cu_62165e6c_345066ignoreE)
_ZN40_INTERNAL_6391bb46_4_k_cu_62165e6c_345064cuda3std3__442_GLOBAL__N__6391bb46_4_k_cu_62165e6c_345066ignoreE:
	.zero		1
	.type		_ZN40_INTERNAL_6391bb46_4_k_cu_62165e6c_345064cute7productE,@object
	.size		_ZN40_INTERNAL_6391bb46_4_k_cu_62165e6c_345064cute7productE,(_ZN40_INTERNAL_6391bb46_4_k_cu_62165e6c_345064cuda3std3__45__cpo3endE - _ZN40_INTERNAL_6391bb46_4_k_cu_62165e6c_345064cute7productE)
_ZN40_INTERNAL_6391bb46_4_k_cu_62165e6c_345064cute7productE:
	.zero		1
	.type		_ZN40_INTERNAL_6391bb46_4_k_cu_62165e6c_345064cuda3std3__45__cpo3endE,@object
	.size		_ZN40_INTERNAL_6391bb46_4_k_cu_62165e6c_345064cuda3std3__45__cpo3endE,(_ZN40_INTERNAL_6391bb46_4_k_cu_62165e6c_345064cuda3std3__419piecewise_constructE - _ZN40_INTERNAL_6391bb46_4_k_cu_62165e6c_345064cuda3std3__45__cpo3endE)
_ZN40_INTERNAL_6391bb46_4_k_cu_62165e6c_345064cuda3std3__45__cpo3endE:
	.zero		1
	.type		_ZN40_INTERNAL_6391bb46_4_k_cu_62165e6c_345064cuda3std3__419piecewise_constructE,@object
	.size		_ZN40_INTERNAL_6391bb46_4_k_cu_62165e6c_345064cuda3std3__419piecewise_constructE,(_ZN40_INTERNAL_6391bb46_4_k_cu_62165e6c_345064cuda3std3__45__cpo4cendE - _ZN40_INTERNAL_6391bb46_4_k_cu_62165e6c_345064cuda3std3__419piecewise_constructE)
_ZN40_INTERNAL_6391bb46_4_k_cu_62165e6c_345064cuda3std3__419piecewise_constructE:
	.zero		1
	.type		_ZN40_INTERNAL_6391bb46_4_k_cu_62165e6c_345064cuda3std3__45__cpo4cendE,@object
	.size		_ZN40_INTERNAL_6391bb46_4_k_cu_62165e6c_345064cuda3std3__45__cpo4cendE,(_ZN40_INTERNAL_6391bb46_4_k_cu_62165e6c_345064cuda3std6ranges3__45__cpo4swapE - _ZN40_INTERNAL_6391bb46_4_k_cu_62165e6c_345064cuda3std3__45__cpo4cendE)
_ZN40_INTERNAL_6391bb46_4_k_cu_62165e6c_345064cuda3std3__45__cpo4cendE:
	.zero		1
	.type		_ZN40_INTERNAL_6391bb46_4_k_cu_62165e6c_345064cuda3std6ranges3__45__cpo4swapE,@object
	.size		_ZN40_INTERNAL_6391bb46_4_k_cu_62165e6c_345064cuda3std6ranges3__45__cpo4swapE,(.L_10 - _ZN40_INTERNAL_6391bb46_4_k_cu_62165e6c_345064cuda3std6ranges3__45__cpo4swapE)
_ZN40_INTERNAL_6391bb46_4_k_cu_62165e6c_345064cuda3std6ranges3__45__cpo4swapE:
	.zero		1
.L_10:


//--------------------- .nv.constant0._ZN7cutlass13device_kernelINS_4gemm6kernel13GemmUniversalIN4cute5tupleIJiiiiEEENS1_10collective13CollectiveMmaINS1_35MainloopSm100TmaUmmaWarpSpecializedILi2ELi2ELi4ENS5_IJNS4_1CILi1EEESB_SB_EEEEENS5_IJNSA_ILi128EEESE_NSA_ILi64EEEEEENS_12float_e4m3_tENS5_IJlSB_lEEESH_SI_NS4_8TiledMMAINS4_8MMA_AtomIJNS4_10MMA_TraitsINS4_19SM100_MMA_F8F6F4_SSEJSH_SH_fSE_SE_NS4_17integral_constantINS4_4UMMA5MajorELSP_0EEESQ_NSN_INSO_7ScaleInELSR_0EEESS_EEEEEENS4_6LayoutISC_NS5_IJNSA_ILi0EEESW_SW_EEEEENS5_IJNS4_10UnderscoreESZ_SZ_EEEEENS4_13SM90_TMA_LOADENS4_14ComposedLayoutINS4_7SwizzleILi2ELi4ELi3EEENS4_18smem_ptr_flag_bitsILi8EEENSV_INS5_IJNSA_ILi8EEESF_EEENS5_IJSF_SB_EEEEEEEvNS4_8identityES12_S1C_vS1D_EENS_8epilogue10collective18CollectiveEpilogueINS1F_23Sm100TmaWarpSpecializedILi2ELi2ELi64ELb0ELb0EEEJSG_NS5_IJNSV_ISE_SB_EENSV_ISF_SB_EEEEESH_SI_SH_SI_NS1F_6fusion15FusionCallbacksIS1J_NS1N_17LinearCombinationISH_fSH_fLNS_15FloatRoundStyleE2EEESG_S1M_JEEENS4_5SM1004TMEM4LOAD26SM100_TMEM_LOAD_32dp32b64xES12_S1C_NS4_39AutoVectorizingCopyWithAssumedAlignmentILi128EEENS4_14SM90_TMA_STOREES1C_S1Y_S1Y_EEEvvEEEEvNT_6ParamsE --------------------------
	.section	.nv.constant0._ZN7cutlass13device_kernelINS_4gemm6kernel13GemmUniversalIN4cute5tupleIJiiiiEEENS1_10collective13CollectiveMmaINS1_35MainloopSm100TmaUmmaWarpSpecializedILi2ELi2ELi4ENS5_IJNS4_1CILi1EEESB_SB_EEEEENS5_IJNSA_ILi128EEESE_NSA_ILi64EEEEEENS_12float_e4m3_tENS5_IJlSB_lEEESH_SI_NS4_8TiledMMAINS4_8MMA_AtomIJNS4_10MMA_TraitsINS4_19SM100_MMA_F8F6F4_SSEJSH_SH_fSE_SE_NS4_17integral_constantINS4_4UMMA5MajorELSP_0EEESQ_NSN_INSO_7ScaleInELSR_0EEESS_EEEEEENS4_6LayoutISC_NS5_IJNSA_ILi0EEESW_SW_EEEEENS5_IJNS4_10UnderscoreESZ_SZ_EEEEENS4_13SM90_TMA_LOADENS4_14ComposedLayoutINS4_7SwizzleILi2ELi4ELi3EEENS4_18smem_ptr_flag_bitsILi8EEENSV_INS5_IJNSA_ILi8EEESF_EEENS5_IJSF_SB_EEEEEEEvNS4_8identityES12_S1C_vS1D_EENS_8epilogue10collective18CollectiveEpilogueINS1F_23Sm100TmaWarpSpecializedILi2ELi2ELi64ELb0ELb0EEEJSG_NS5_IJNSV_ISE_SB_EENSV_ISF_SB_EEEEESH_SI_SH_SI_NS1F_6fusion15FusionCallbacksIS1J_NS1N_17LinearCombinationISH_fSH_fLNS_15FloatRoundStyleE2EEESG_S1M_JEEENS4_5SM1004TMEM4LOAD26SM100_TMEM_LOAD_32dp32b64xES12_S1C_NS4_39AutoVectorizingCopyWithAssumedAlignmentILi128EEENS4_14SM90_TMA_STOREES1C_S1Y_S1Y_EEEvvEEEEvNT_6ParamsE,"a",@progbits
	.sectionflags	@""
	.align	4
.nv.constant0._ZN7cutlass13device_kernelINS_4gemm6kernel13GemmUniversalIN4cute5tupleIJiiiiEEENS1_10collective13CollectiveMmaINS1_35MainloopSm100TmaUmmaWarpSpecializedILi2ELi2ELi4ENS5_IJNS4_1CILi1EEESB_SB_EEEEENS5_IJNSA_ILi128EEESE_NSA_ILi64EEEEEENS_12float_e4m3_tENS5_IJlSB_lEEESH_SI_NS4_8TiledMMAINS4_8MMA_AtomIJNS4_10MMA_TraitsINS4_19SM100_MMA_F8F6F4_SSEJSH_SH_fSE_SE_NS4_17integral_constantINS4_4UMMA5MajorELSP_0EEESQ_NSN_INSO_7ScaleInELSR_0EEESS_EEEEEENS4_6LayoutISC_NS5_IJNSA_ILi0EEESW_SW_EEEEENS5_IJNS4_10UnderscoreESZ_SZ_EEEEENS4_13SM90_TMA_LOADENS4_14ComposedLayoutINS4_7SwizzleILi2ELi4ELi3EEENS4_18smem_ptr_flag_bitsILi8EEENSV_INS5_IJNSA_ILi8EEESF_EEENS5_IJSF_SB_EEEEEEEvNS4_8identityES12_S1C_vS1D_EENS_8epilogue10collective18CollectiveEpilogueINS1F_23Sm100TmaWarpSpecializedILi2ELi2ELi64ELb0ELb0EEEJSG_NS5_IJNSV_ISE_SB_EENSV_ISF_SB_EEEEESH_SI_SH_SI_NS1F_6fusion15FusionCallbacksIS1J_NS1N_17LinearCombinationISH_fSH_fLNS_15FloatRoundStyleE2EEESG_S1M_JEEENS4_5SM1004TMEM4LOAD26SM100_TMEM_LOAD_32dp32b64xES12_S1C_NS4_39AutoVectorizingCopyWithAssumedAlignmentILi128EEENS4_14SM90_TMA_STOREES1C_S1Y_S1Y_EEEvvEEEEvNT_6ParamsE:
	.zero		2944


//--------------------- SYMBOLS --------------------------

	.type		.nv.reservedSmem.offset0,@object
	.size		.nv.reservedSmem.offset0,0x4
	.type		.nv.reservedSmem.cap,@object
	.size		.nv.reservedSmem.cap,0x4
	.type		__assertfail,@function
